// auto-generated by cutlass_sweep.gemm — config: {"arch": "sm_100", "cluster_m": 1, "cluster_n": 8, "dtype": "e5m2", "dtype_b": "e5m2", "layout": "nt", "stages": 0, "tile_k": 128, "tile_m": 64, "tile_n": 64}
#include "cutlass/cutlass.h"
#include "cutlass/gemm/collective/collective_builder.hpp"
#include "cutlass/gemm/device/gemm_universal_adapter.h"
#include "cutlass/gemm/kernel/gemm_universal.hpp"
#include "cutlass/epilogue/collective/collective_builder.hpp"

using ElemA = cutlass::float_e5m2_t;
using ElemB = cutlass::float_e5m2_t;
using ElemCD = cutlass::float_e5m2_t;
using Acc  = float;
using TileShape    = cute::Shape<cute::_64, cute::_64, cute::_128>;
using ClusterShape = cute::Shape<cute::_1, cute::_8, cute::_1>;

using CollectiveEpilogue = typename cutlass::epilogue::collective::CollectiveBuilder<
    cutlass::arch::Sm100, cutlass::arch::OpClassTensorOp,
    TileShape, ClusterShape,
    cutlass::epilogue::collective::EpilogueTileAuto,
    Acc, Acc,
    ElemCD, cutlass::layout::RowMajor, 128 / cutlass::sizeof_bits<ElemCD>::value,
    ElemCD, cutlass::layout::RowMajor, 128 / cutlass::sizeof_bits<ElemCD>::value,
    cutlass::epilogue::collective::EpilogueScheduleAuto
  >::CollectiveOp;

using CollectiveMainloop = typename cutlass::gemm::collective::CollectiveBuilder<
    cutlass::arch::Sm100, cutlass::arch::OpClassTensorOp,
    ElemA, cutlass::layout::RowMajor, 128 / cutlass::sizeof_bits<ElemA>::value,
    ElemB, cutlass::layout::ColumnMajor, 128 / cutlass::sizeof_bits<ElemB>::value,
    Acc,
    TileShape, ClusterShape,
    cutlass::gemm::collective::StageCountAutoCarveout<static_cast<int>(sizeof(typename CollectiveEpilogue::SharedStorage))>,
    cutlass::gemm::collective::KernelScheduleAuto
  >::CollectiveOp;

using GemmKernel = cutlass::gemm::kernel::GemmUniversal<
    cute::Shape<int,int,int,int>,
    CollectiveMainloop,
    CollectiveEpilogue
>;
using Gemm = cutlass::gemm::device::GemmUniversalAdapter<GemmKernel>;

// Force the device kernel symbol into the cubin without needing a host main.
auto* _anchor = &cutlass::device_kernel<GemmKernel>;


// ===== COMPILED SASS (sm_100a) =====

	.target	sm_100a

	.elftype	@"ET_EXEC"


//--------------------- .note.nv.tkinfo           --------------------------
	.section	.note.nv.tkinfo,"",@"SHT_NOTE"
	.sectionflags	@"SHF_NOTE_NV_TKINFO"
	.tkinfo
        /*0018*/ 	.word	0x00000002
        /*0030*/ 	.string	""
        /*0030*/ 	.string	"ptxas"
        /*0030*/ 	.string	"Cuda compilation tools, release 13.0, V13.0.88"
        /*0030*/ 	.string	"Build cuda_13.0.r13.0/compiler.36424714_0"
        /*0030*/ 	.string	"-arch sm_100a -m 64 "



//--------------------- .note.nv.cuinfo           --------------------------
	.section	.note.nv.cuinfo,"",@"SHT_NOTE"
	.sectionflags	@"SHF_NOTE_NV_CUINFO"
        /*0018*/ 	.short	0x0002
        /*001a*/ 	.short	0x0064
        /*001c*/ 	.short	0x0082
	.zero		2


//--------------------- .nv.info                  --------------------------
	.section	.nv.info,"",@"SHT_CUDA_INFO"
	.align	4


	//----- nvinfo : EIATTR_REGCOUNT
	.align		4
        /*0000*/ 	.byte	0x04, 0x2f
        /*0002*/ 	.short	(.L_19 - .L_18)
	.align		4
.L_18:
        /*0004*/ 	.word	index@(_ZN7cutlass13device_kernelINS_4gemm6kernel13GemmUniversalIN4cute5tupleIJiiiiEEENS1_10collective13CollectiveMmaINS1_35MainloopSm100TmaUmmaWarpSpecializedILi13ELi2ELi4ENS5_IJNS4_1CILi1EEENSA_ILi8EEESB_EEEEENS5_IJNSA_ILi64EEESF_NSA_ILi128EEEEEENS_12float_e5m2_tENS5_IJlSB_lEEESI_SJ_NS4_8TiledMMAINS4_8MMA_AtomIJNS4_10MMA_TraitsINS4_19SM100_MMA_F8F6F4_SSEJSI_SI_fSF_SF_NS4_17integral_constantINS4_4UMMA5MajorELSQ_0EEESR_NSO_INSP_7ScaleInELSS_0EEEST_EEEEEENS4_6LayoutINS5_IJSB_SB_SB_EEENS5_IJNSA_ILi0EEESY_SY_EEEEENS5_IJNS4_10UnderscoreES11_S11_EEEEENS4_23SM90_TMA_LOAD_MULTICASTENS4_14ComposedLayoutINS4_7SwizzleILi3ELi4ELi3EEENS4_18smem_ptr_flag_bitsILi8EEENSW_INS5_IJSC_SG_EEENS5_IJSG_SB_EEEEEEEvNS4_8identityENS4_13SM90_TMA_LOADES1D_vS1E_EENS_8epilogue10collective18CollectiveEpilogueINS1H_23Sm100TmaWarpSpecializedILi1ELi1ELi32ELb0ELb0EEEJSH_NS5_IJNSW_ISF_SB_EES1M_EEESI_SJ_SI_SJ_NS1H_6fusion15FusionCallbacksIS1L_NS1O_17LinearCombinationISI_fSI_fLNS_15FloatRoundStyleE2EEESH_S1N_JEEENS4_5SM1004TMEM4LOAD26SM100_TMEM_LOAD_16dp32b32xES1F_NS15_INS16_ILi2ELi4ELi3EEES19_NSW_INS5_IJSC_SF_EEENS5_IJSF_SB_EEEEEEENS4_39AutoVectorizingCopyWithAssumedAlignmentILi128EEENS4_14SM90_TMA_STOREES22_S24_S24_EEEvvEEEEvNT_6ParamsE)
        /*0008*/ 	.word	0x00000059


	//----- nvinfo : EIATTR_FRAME_SIZE
	.align		4
.L_19:
        /*000c*/ 	.byte	0x04, 0x11
        /*000e*/ 	.short	(.L_21 - .L_20)
	.align		4
.L_20:
        /*0010*/ 	.word	index@($__internal_2_$__cuda_sm10x_tcgen05_guardrail_trap_unallocated_columns_being_dealloced)
        /*0014*/ 	.word	0x00000000


	//----- nvinfo : EIATTR_FRAME_SIZE
	.align		4
.L_21:
        /*0018*/ 	.byte	0x04, 0x11
        /*001a*/ 	.short	(.L_23 - .L_22)
	.align		4
.L_22:
        /*001c*/ 	.word	index@($__internal_1_$__cuda_sm10x_tcgen05_guardrail_trap_phase_invalid_during_alloc)
        /*0020*/ 	.word	0x00000000


	//----- nvinfo : EIATTR_FRAME_SIZE
	.align		4
.L_23:
        /*0024*/ 	.byte	0x04, 0x11
        /*0026*/ 	.short	(.L_25 - .L_24)
	.align		4
.L_24:
        /*0028*/ 	.word	index@($__internal_0_$__cuda_sm10x_tcgen05_guardrail_trap_col_being_dealloced_not_returned_by_alloc)
        /*002c*/ 	.word	0x00000000


	//----- nvinfo : EIATTR_FRAME_SIZE
	.align		4
.L_25:
        /*0030*/ 	.byte	0x04, 0x11
        /*0032*/ 	.short	(.L_27 - .L_26)
	.align		4
.L_26:
        /*0034*/ 	.word	index@(_ZN7cutlass13device_kernelINS_4gemm6kernel13GemmUniversalIN4cute5tupleIJiiiiEEENS1_10collective13CollectiveMmaINS1_35MainloopSm100TmaUmmaWarpSpecializedILi13ELi2ELi4ENS5_IJNS4_1CILi1EEENSA_ILi8EEESB_EEEEENS5_IJNSA_ILi64EEESF_NSA_ILi128EEEEEENS_12float_e5m2_tENS5_IJlSB_lEEESI_SJ_NS4_8TiledMMAINS4_8MMA_AtomIJNS4_10MMA_TraitsINS4_19SM100_MMA_F8F6F4_SSEJSI_SI_fSF_SF_NS4_17integral_constantINS4_4UMMA5MajorELSQ_0EEESR_NSO_INSP_7ScaleInELSS_0EEEST_EEEEEENS4_6LayoutINS5_IJSB_SB_SB_EEENS5_IJNSA_ILi0EEESY_SY_EEEEENS5_IJNS4_10UnderscoreES11_S11_EEEEENS4_23SM90_TMA_LOAD_MULTICASTENS4_14ComposedLayoutINS4_7SwizzleILi3ELi4ELi3EEENS4_18smem_ptr_flag_bitsILi8EEENSW_INS5_IJSC_SG_EEENS5_IJSG_SB_EEEEEEEvNS4_8identityENS4_13SM90_TMA_LOADES1D_vS1E_EENS_8epilogue10collective18CollectiveEpilogueINS1H_23Sm100TmaWarpSpecializedILi1ELi1ELi32ELb0ELb0EEEJSH_NS5_IJNSW_ISF_SB_EES1M_EEESI_SJ_SI_SJ_NS1H_6fusion15FusionCallbacksIS1L_NS1O_17LinearCombinationISI_fSI_fLNS_15FloatRoundStyleE2EEESH_S1N_JEEENS4_5SM1004TMEM4LOAD26SM100_TMEM_LOAD_16dp32b32xES1F_NS15_INS16_ILi2ELi4ELi3EEES19_NSW_INS5_IJSC_SF_EEENS5_IJSF_SB_EEEEEEENS4_39AutoVectorizingCopyWithAssumedAlignmentILi128EEENS4_14SM90_TMA_STOREES22_S24_S24_EEEvvEEEEvNT_6ParamsE)
        /*0038*/ 	.word	0x00000000


	//----- nvinfo : EIATTR_MIN_STACK_SIZE
	.align		4
.L_27:
        /*003c*/ 	.byte	0x04, 0x12
        /*003e*/ 	.short	(.L_29 - .L_28)
	.align		4
.L_28:
        /*0040*/ 	.word	index@(_ZN7cutlass13device_kernelINS_4gemm6kernel13GemmUniversalIN4cute5tupleIJiiiiEEENS1_10collective13CollectiveMmaINS1_35MainloopSm100TmaUmmaWarpSpecializedILi13ELi2ELi4ENS5_IJNS4_1CILi1EEENSA_ILi8EEESB_EEEEENS5_IJNSA_ILi64EEESF_NSA_ILi128EEEEEENS_12float_e5m2_tENS5_IJlSB_lEEESI_SJ_NS4_8TiledMMAINS4_8MMA_AtomIJNS4_10MMA_TraitsINS4_19SM100_MMA_F8F6F4_SSEJSI_SI_fSF_SF_NS4_17integral_constantINS4_4UMMA5MajorELSQ_0EEESR_NSO_INSP_7ScaleInELSS_0EEEST_EEEEEENS4_6LayoutINS5_IJSB_SB_SB_EEENS5_IJNSA_ILi0EEESY_SY_EEEEENS5_IJNS4_10UnderscoreES11_S11_EEEEENS4_23SM90_TMA_LOAD_MULTICASTENS4_14ComposedLayoutINS4_7SwizzleILi3ELi4ELi3EEENS4_18smem_ptr_flag_bitsILi8EEENSW_INS5_IJSC_SG_EEENS5_IJSG_SB_EEEEEEEvNS4_8identityENS4_13SM90_TMA_LOADES1D_vS1E_EENS_8epilogue10collective18CollectiveEpilogueINS1H_23Sm100TmaWarpSpecializedILi1ELi1ELi32ELb0ELb0EEEJSH_NS5_IJNSW_ISF_SB_EES1M_EEESI_SJ_SI_SJ_NS1H_6fusion15FusionCallbacksIS1L_NS1O_17LinearCombinationISI_fSI_fLNS_15FloatRoundStyleE2EEESH_S1N_JEEENS4_5SM1004TMEM4LOAD26SM100_TMEM_LOAD_16dp32b32xES1F_NS15_INS16_ILi2ELi4ELi3EEES19_NSW_INS5_IJSC_SF_EEENS5_IJSF_SB_EEEEEEENS4_39AutoVectorizingCopyWithAssumedAlignmentILi128EEENS4_14SM90_TMA_STOREES22_S24_S24_EEEvvEEEEvNT_6ParamsE)
        /*0044*/ 	.word	0x00000000
.L_29:


//--------------------- .nv.compat                --------------------------
	.section	.nv.compat,"",@"SHT_CUDA_COMPAT_INFO"
	.align	4
        /*0000*/ 	.byte	0x02, 0x09, 0x01, 0x00, 0x02, 0x02, 0x02, 0x00, 0x02, 0x05, 0x05, 0x00, 0x03, 0x07, 0x01, 0x01
        /*0010*/ 	.byte	0x02, 0x03, 0x01, 0x00, 0x02, 0x06, 0x01, 0x00, 0x04, 0x0b, 0x08, 0x00, 0x09, 0x00, 0x00, 0x00
        /*0020*/ 	.byte	0x00, 0x00, 0x00, 0x00


//--------------------- .nv.info._ZN7cutlass13device_kernelINS_4gemm6kernel13GemmUniversalIN4cute5tupleIJiiiiEEENS1_10collective13CollectiveMmaINS1_35MainloopSm100TmaUmmaWarpSpecializedILi13ELi2ELi4ENS5_IJNS4_1CILi1EEENSA_ILi8EEESB_EEEEENS5_IJNSA_ILi64EEESF_NSA_ILi128EEEEEENS_12float_e5m2_tENS5_IJlSB_lEEESI_SJ_NS4_8TiledMMAINS4_8MMA_AtomIJNS4_10MMA_TraitsINS4_19SM100_MMA_F8F6F4_SSEJSI_SI_fSF_SF_NS4_17integral_constantINS4_4UMMA5MajorELSQ_0EEESR_NSO_INSP_7ScaleInELSS_0EEEST_EEEEEENS4_6LayoutINS5_IJSB_SB_SB_EEENS5_IJNSA_ILi0EEESY_SY_EEEEENS5_IJNS4_10UnderscoreES11_S11_EEEEENS4_23SM90_TMA_LOAD_MULTICASTENS4_14ComposedLayoutINS4_7SwizzleILi3ELi4ELi3EEENS4_18smem_ptr_flag_bitsILi8EEENSW_INS5_IJSC_SG_EEENS5_IJSG_SB_EEEEEEEvNS4_8identityENS4_13SM90_TMA_LOADES1D_vS1E_EENS_8epilogue10collective18CollectiveEpilogueINS1H_23Sm100TmaWarpSpecializedILi1ELi1ELi32ELb0ELb0EEEJSH_NS5_IJNSW_ISF_SB_EES1M_EEESI_SJ_SI_SJ_NS1H_6fusion15FusionCallbacksIS1L_NS1O_17LinearCombinationISI_fSI_fLNS_15FloatRoundStyleE2EEESH_S1N_JEEENS4_5SM1004TMEM4LOAD26SM100_TMEM_LOAD_16dp32b32xES1F_NS15_INS16_ILi2ELi4ELi3EEES19_NSW_INS5_IJSC_SF_EEENS5_IJSF_SB_EEEEEEENS4_39AutoVectorizingCopyWithAssumedAlignmentILi128EEENS4_14SM90_TMA_STOREES22_S24_S24_EEEvvEEEEvNT_6ParamsE --------------------------
	.section	.nv.info._ZN7cutlass13device_kernelINS_4gemm6kernel13GemmUniversalIN4cute5tupleIJiiiiEEENS1_10collective13CollectiveMmaINS1_35MainloopSm100TmaUmmaWarpSpecializedILi13ELi2ELi4ENS5_IJNS4_1CILi1EEENSA_ILi8EEESB_EEEEENS5_IJNSA_ILi64EEESF_NSA_ILi128EEEEEENS_12float_e5m2_tENS5_IJlSB_lEEESI_SJ_NS4_8TiledMMAINS4_8MMA_AtomIJNS4_10MMA_TraitsINS4_19SM100_MMA_F8F6F4_SSEJSI_SI_fSF_SF_NS4_17integral_constantINS4_4UMMA5MajorELSQ_0EEESR_NSO_INSP_7ScaleInELSS_0EEEST_EEEEEENS4_6LayoutINS5_IJSB_SB_SB_EEENS5_IJNSA_ILi0EEESY_SY_EEEEENS5_IJNS4_10UnderscoreES11_S11_EEEEENS4_23SM90_TMA_LOAD_MULTICASTENS4_14ComposedLayoutINS4_7SwizzleILi3ELi4ELi3EEENS4_18smem_ptr_flag_bitsILi8EEENSW_INS5_IJSC_SG_EEENS5_IJSG_SB_EEEEEEEvNS4_8identityENS4_13SM90_TMA_LOADES1D_vS1E_EENS_8epilogue10collective18CollectiveEpilogueINS1H_23Sm100TmaWarpSpecializedILi1ELi1ELi32ELb0ELb0EEEJSH_NS5_IJNSW_ISF_SB_EES1M_EEESI_SJ_SI_SJ_NS1H_6fusion15FusionCallbacksIS1L_NS1O_17LinearCombinationISI_fSI_fLNS_15FloatRoundStyleE2EEESH_S1N_JEEENS4_5SM1004TMEM4LOAD26SM100_TMEM_LOAD_16dp32b32xES1F_NS15_INS16_ILi2ELi4ELi3EEES19_NSW_INS5_IJSC_SF_EEENS5_IJSF_SB_EEEEEEENS4_39AutoVectorizingCopyWithAssumedAlignmentILi128EEENS4_14SM90_TMA_STOREES22_S24_S24_EEEvvEEEEvNT_6ParamsE,"",@"SHT_CUDA_INFO"
	.sectionflags	@""
	.align	4


	//----- nvinfo : EIATTR_CUDA_API_VERSION
	.align		4
        /*0000*/ 	.byte	0x04, 0x37
        /*0002*/ 	.short	(.L_31 - .L_30)
.L_30:
        /*0004*/ 	.word	0x00000082


	//----- nvinfo : EIATTR_KPARAM_INFO
	.align		4
.L_31:
        /*0008*/ 	.byte	0x04, 0x17
        /*000a*/ 	.short	(.L_33 - .L_32)
.L_32:
        /*000c*/ 	.word	0x00000000
        /*0010*/ 	.short	0x0000
        /*0012*/ 	.short	0x0000
        /*0014*/ 	.byte	0x00, 0xf0, 0x01, 0x20


	//----- nvinfo : EIATTR_AT_ENTRY_FRAGMENTS
	.align		4
.L_33:
        /*0018*/ 	.byte	0x04, 0x4f
        /*001a*/ 	.short	(.L_35 - .L_34)


	//   ....[0]....
.L_34:
        /*001c*/ 	.word	0x00000006


	//----- nvinfo : EIATTR_RESERVED_SMEM_USED
	.align		4
.L_35:
        /*0020*/ 	.byte	0x01, 0x41
	.zero		2


	//----- nvinfo : EIATTR_SPARSE_MMA_MASK
	.align		4
        /*0024*/ 	.byte	0x03, 0x50
        /*0026*/ 	.short	0x0000


	//----- nvinfo : EIATTR_TCGEN05_1CTA_USED
	.align		4
        /*0028*/ 	.byte	0x01, 0x51
	.zero		2


	//----- nvinfo : EIATTR_MAXREG_COUNT
	.align		4
        /*002c*/ 	.byte	0x03, 0x1b
        /*002e*/ 	.short	0x00ff


	//----- nvinfo : EIATTR_NUM_BARRIERS
	.align		4
        /*0030*/ 	.byte	0x02, 0x4c
        /*0032*/ 	.byte	0x07
	.zero		1


	//----- nvinfo : EIATTR_EXTERNS
	.align		4
        /*0034*/ 	.byte	0x04, 0x0f
        /*0036*/ 	.short	(.L_37 - .L_36)


	//   ....[0]....
	.align		4
.L_36:
        /*0038*/ 	.word	index@(__assertfail)


	//----- nvinfo : EIATTR_MERCURY_ISA_VERSION
	.align		4
.L_37:
        /*003c*/ 	.byte	0x03, 0x5f
        /*003e*/ 	.short	0x0101


	//----- nvinfo : EIATTR_INT_WARP_WIDE_INSTR_OFFSETS
	.align		4
        /*0040*/ 	.byte	0x04, 0x31
        /*0042*/ 	.short	(.L_39 - .L_38)


	//   ....[0]....
.L_38:
        /*0044*/ 	.word	0x000043e0


	//   ....[1]....
        /*0048*/ 	.word	0x00004410


	//   ....[2]....
        /*004c*/ 	.word	0x00004430


	//   ....[3]....
        /*0050*/ 	.word	0x00004f60


	//   ....[4]....
        /*0054*/ 	.word	0x00005010


	//----- nvinfo : EIATTR_COOP_GROUP_MASK_REGIDS
	.align		4
.L_39:
        /*0058*/ 	.byte	0x04, 0x29
        /*005a*/ 	.short	(.L_41 - .L_40)


	//   ....[0]....
.L_40:
        /*005c*/ 	.word	0xffffffff


	//   ....[1]....
        /*0060*/ 	.word	0xffffffff


	//   ....[2]....
        /*0064*/ 	.word	0xffffffff


	//   ....[3]....
        /*0068*/ 	.word	0xffffffff


	//   ....[4]....
        /*006c*/ 	.word	0xffffffff


	//   ....[5]....
        /*0070*/ 	.word	0xffffffff


	//   ....[6]....
        /*0074*/ 	.word	0xffffffff


	//   ....[7]....
        /*0078*/ 	.word	0xffffffff


	//   ....[8]....
        /*007c*/ 	.word	0xffffffff


	//   ....[9]....
        /*0080*/ 	.word	0xffffffff


	//   ....[10]....
        /*0084*/ 	.word	0xffffffff


	//   ....[11]....
        /*0088*/ 	.word	0xffffffff


	//   ....[12]....
        /*008c*/ 	.word	0xffffffff


	//   ....[13]....
        /*0090*/ 	.word	0xffffffff


	//----- nvinfo : EIATTR_COOP_GROUP_INSTR_OFFSETS
	.align		4
.L_41:
        /*0094*/ 	.byte	0x04, 0x28
        /*0096*/ 	.short	(.L_43 - .L_42)


	//   ....[0]....
.L_42:
        /*0098*/ 	.word	0x00000080


	//   ....[1]....
        /*009c*/ 	.word	0x000004e0


	//   ....[2]....
        /*00a0*/ 	.word	0x000007e0


	//   ....[3]....
        /*00a4*/ 	.word	0x00000920


	//   ....[4]....
        /*00a8*/ 	.word	0x00000a20


	//   ....[5]....
        /*00ac*/ 	.word	0x00000b90


	//   ....[6]....
        /*00b0*/ 	.word	0x00000d30


	//   ....[7]....
        /*00b4*/ 	.word	0x00000ee0


	//   ....[8]....
        /*00b8*/ 	.word	0x00002220


	//   ....[9]....
        /*00bc*/ 	.word	0x000035d0


	//   ....[10]....
        /*00c0*/ 	.word	0x000037e0


	//   ....[11]....
        /*00c4*/ 	.word	0x00003810


	//   ....[12]....
        /*00c8*/ 	.word	0x000042c0


	//   ....[13]....
        /*00cc*/ 	.word	0x000044f0


	//----- nvinfo : EIATTR_VRC_CTA_INIT_COUNT
	.align		4
.L_43:
        /*00d0*/ 	.byte	0x02, 0x4a
        /*00d2*/ 	.byte	0x80
	.zero		1


	//----- nvinfo : EIATTR_SYSCALL_OFFSETS
	.align		4
        /*00d4*/ 	.byte	0x04, 0x46
        /*00d6*/ 	.short	(.L_45 - .L_44)


	//   ....[0]....
.L_44:
        /*00d8*/ 	.word	0x00005b80


	//   ....[1]....
        /*00dc*/ 	.word	0x00005cc0


	//   ....[2]....
        /*00e0*/ 	.word	0x00006440


	//----- nvinfo : EIATTR_MBARRIER_INSTR_OFFSETS
	.align		4
.L_45:
        /*00e4*/ 	.byte	0x04, 0x39
        /*00e6*/ 	.short	(.L_47 - .L_46)


	//   ....[0]....
.L_46:
        /*00e8*/ 	.word	0x00000620
        /*00ec*/ 	.word	0x000000ff
        /*00f0*/ 	.word	0x00000000
        /*00f4*/ 	.short	0x0100
        /*00f6*/ 	.byte	0x04
	.zero		1


	//   ....[1]....
        /*00f8*/ 	.word	0x00000630
        /*00fc*/ 	.word	0x000000ff
        /*0100*/ 	.word	0x00000068
        /*0104*/ 	.short	0x0100
        /*0106*/ 	.byte	0x04
	.zero		1


	//   ....[2]....
        /*0108*/ 	.word	0x00000640
        /*010c*/ 	.word	0x000000ff
        /*0110*/ 	.word	0x00000008
        /*0114*/ 	.short	0x0100
        /*0116*/ 	.byte	0x04
	.zero		1


	//   ....[3]....
        /*0118*/ 	.word	0x00000650
        /*011c*/ 	.word	0x000000ff
        /*0120*/ 	.word	0x00000070
        /*0124*/ 	.short	0x0100
        /*0126*/ 	.byte	0x04
	.zero		1


	//   ....[4]....
        /*0128*/ 	.word	0x00000660
        /*012c*/ 	.word	0x000000ff
        /*0130*/ 	.word	0x00000010
        /*0134*/ 	.short	0x0100
        /*0136*/ 	.byte	0x04
	.zero		1


	//   ....[5]....
        /*0138*/ 	.word	0x00000670
        /*013c*/ 	.word	0x000000ff
        /*0140*/ 	.word	0x00000078
        /*0144*/ 	.short	0x0100
        /*0146*/ 	.byte	0x04
	.zero		1


	//   ....[6]....
        /*0148*/ 	.word	0x00000680
        /*014c*/ 	.word	0x000000ff
        /*0150*/ 	.word	0x00000018
        /*0154*/ 	.short	0x0100
        /*0156*/ 	.byte	0x04
	.zero		1


	//   ....[7]....
        /*0158*/ 	.word	0x00000690
        /*015c*/ 	.word	0x000000ff
        /*0160*/ 	.word	0x00000080
        /*0164*/ 	.short	0x0100
        /*0166*/ 	.byte	0x04
	.zero		1


	//   ....[8]....
        /*0168*/ 	.word	0x000006a0
        /*016c*/ 	.word	0x000000ff
        /*0170*/ 	.word	0x00000020
        /*0174*/ 	.short	0x0100
        /*0176*/ 	.byte	0x04
	.zero		1


	//   ....[9]....
        /*0178*/ 	.word	0x000006b0
        /*017c*/ 	.word	0x000000ff
        /*0180*/ 	.word	0x00000088
        /*0184*/ 	.short	0x0100
        /*0186*/ 	.byte	0x04
	.zero		1


	//   ....[10]....
        /*0188*/ 	.word	0x000006c0
        /*018c*/ 	.word	0x000000ff
        /*0190*/ 	.word	0x00000028
        /*0194*/ 	.short	0x0100
        /*0196*/ 	.byte	0x04
	.zero		1


	//   ....[11]....
        /*0198*/ 	.word	0x000006d0
        /*019c*/ 	.word	0x000000ff
        /*01a0*/ 	.word	0x00000090
        /*01a4*/ 	.short	0x0100
        /*01a6*/ 	.byte	0x04
	.zero		1


	//   ....[12]....
        /*01a8*/ 	.word	0x000006e0
        /*01ac*/ 	.word	0x000000ff
        /*01b0*/ 	.word	0x00000030
        /*01b4*/ 	.short	0x0100
        /*01b6*/ 	.byte	0x04
	.zero		1


	//   ....[13]....
        /*01b8*/ 	.word	0x000006f0
        /*01bc*/ 	.word	0x000000ff
        /*01c0*/ 	.word	0x00000098
        /*01c4*/ 	.short	0x0100
        /*01c6*/ 	.byte	0x04
	.zero		1


	//   ....[14]....
        /*01c8*/ 	.word	0x00000700
        /*01cc*/ 	.word	0x000000ff
        /*01d0*/ 	.word	0x00000038
        /*01d4*/ 	.short	0x0100
        /*01d6*/ 	.byte	0x04
	.zero		1


	//   ....[15]....
        /*01d8*/ 	.word	0x00000710
        /*01dc*/ 	.word	0x000000ff
        /*01e0*/ 	.word	0x000000a0
        /*01e4*/ 	.short	0x0100
        /*01e6*/ 	.byte	0x04
	.zero		1


	//   ....[16]....
        /*01e8*/ 	.word	0x00000720
        /*01ec*/ 	.word	0x000000ff
        /*01f0*/ 	.word	0x00000040
        /*01f4*/ 	.short	0x0100
        /*01f6*/ 	.byte	0x04
	.zero		1


	//   ....[17]....
        /*01f8*/ 	.word	0x00000730
        /*01fc*/ 	.word	0x000000ff
        /*0200*/ 	.word	0x000000a8
        /*0204*/ 	.short	0x0100
        /*0206*/ 	.byte	0x04
	.zero		1


	//   ....[18]....
        /*0208*/ 	.word	0x00000740
        /*020c*/ 	.word	0x000000ff
        /*0210*/ 	.word	0x00000048
        /*0214*/ 	.short	0x0100
        /*0216*/ 	.byte	0x04
	.zero		1


	//   ....[19]....
        /*0218*/ 	.word	0x00000750
        /*021c*/ 	.word	0x000000ff
        /*0220*/ 	.word	0x000000b0
        /*0224*/ 	.short	0x0100
        /*0226*/ 	.byte	0x04
	.zero		1


	//   ....[20]....
        /*0228*/ 	.word	0x00000760
        /*022c*/ 	.word	0x000000ff
        /*0230*/ 	.word	0x00000050
        /*0234*/ 	.short	0x0100
        /*0236*/ 	.byte	0x04
	.zero		1


	//   ....[21]....
        /*0238*/ 	.word	0x00000770
        /*023c*/ 	.word	0x000000ff
        /*0240*/ 	.word	0x000000b8
        /*0244*/ 	.short	0x0100
        /*0246*/ 	.byte	0x04
	.zero		1


	//   ....[22]....
        /*0248*/ 	.word	0x00000780
        /*024c*/ 	.word	0x000000ff
        /*0250*/ 	.word	0x00000058
        /*0254*/ 	.short	0x0100
        /*0256*/ 	.byte	0x04
	.zero		1


	//   ....[23]....
        /*0258*/ 	.word	0x00000790
        /*025c*/ 	.word	0x000000ff
        /*0260*/ 	.word	0x000000c0
        /*0264*/ 	.short	0x0100
        /*0266*/ 	.byte	0x04
	.zero		1


	//   ....[24]....
        /*0268*/ 	.word	0x000007a0
        /*026c*/ 	.word	0x000000ff
        /*0270*/ 	.word	0x00000060
        /*0274*/ 	.short	0x0100
        /*0276*/ 	.byte	0x04
	.zero		1


	//   ....[25]....
        /*0278*/ 	.word	0x000007b0
        /*027c*/ 	.word	0x000000ff
        /*0280*/ 	.word	0x000000c8
        /*0284*/ 	.short	0x0100
        /*0286*/ 	.byte	0x04
	.zero		1


	//   ....[26]....
        /*0288*/ 	.word	0x000008f0
        /*028c*/ 	.word	0x000000ff
        /*0290*/ 	.word	0x000000d0
        /*0294*/ 	.short	0x0100
        /*0296*/ 	.byte	0x04
	.zero		1


	//   ....[27]....
        /*0298*/ 	.word	0x00000900
        /*029c*/ 	.word	0x000000ff
        /*02a0*/ 	.word	0x000000d8
        /*02a4*/ 	.short	0x0100
        /*02a6*/ 	.byte	0x04
	.zero		1


	//   ....[28]....
        /*02a8*/ 	.word	0x000009f0
        /*02ac*/ 	.word	0x000000ff
        /*02b0*/ 	.word	0x000000e0
        /*02b4*/ 	.short	0x0100
        /*02b6*/ 	.byte	0x06
	.zero		1


	//   ....[29]....
        /*02b8*/ 	.word	0x00000a00
        /*02bc*/ 	.word	0x000000ff
        /*02c0*/ 	.word	0x000000e8
        /*02c4*/ 	.short	0x0100
        /*02c6*/ 	.byte	0x06
	.zero		1


	//   ....[30]....
        /*02c8*/ 	.word	0x00000b40
        /*02cc*/ 	.word	0x000000ff
        /*02d0*/ 	.word	0x000000f0
        /*02d4*/ 	.short	0x0100
        /*02d6*/ 	.byte	0x06
	.zero		1


	//   ....[31]....
        /*02d8*/ 	.word	0x00000b50
        /*02dc*/ 	.word	0x000000ff
        /*02e0*/ 	.word	0x00000100
        /*02e4*/ 	.short	0x0100
        /*02e6*/ 	.byte	0x06
	.zero		1


	//   ....[32]....
        /*02e8*/ 	.word	0x00000b60
        /*02ec*/ 	.word	0x000000ff
        /*02f0*/ 	.word	0x000000f8
        /*02f4*/ 	.short	0x0100
        /*02f6*/ 	.byte	0x06
	.zero		1


	//   ....[33]....
        /*02f8*/ 	.word	0x00000b70
        /*02fc*/ 	.word	0x000000ff
        /*0300*/ 	.word	0x00000108
        /*0304*/ 	.short	0x0100
        /*0306*/ 	.byte	0x06
	.zero		1


	//   ....[34]....
        /*0308*/ 	.word	0x00000ca0
        /*030c*/ 	.word	0x000000ff
        /*0310*/ 	.word	0x00000110
        /*0314*/ 	.short	0x0100
        /*0316*/ 	.byte	0x04
	.zero		1


	//   ....[35]....
        /*0318*/ 	.word	0x00000cb0
        /*031c*/ 	.word	0x000000ff
        /*0320*/ 	.word	0x00000130
        /*0324*/ 	.short	0x0100
        /*0326*/ 	.byte	0x04
	.zero		1


	//   ....[36]....
        /*0328*/ 	.word	0x00000cc0
        /*032c*/ 	.word	0x000000ff
        /*0330*/ 	.word	0x00000118
        /*0334*/ 	.short	0x0100
        /*0336*/ 	.byte	0x04
	.zero		1


	//   ....[37]....
        /*0338*/ 	.word	0x00000cd0
        /*033c*/ 	.word	0x000000ff
        /*0340*/ 	.word	0x00000138
        /*0344*/ 	.short	0x0100
        /*0346*/ 	.byte	0x04
	.zero		1


	//   ....[38]....
        /*0348*/ 	.word	0x00000ce0
        /*034c*/ 	.word	0x000000ff
        /*0350*/ 	.word	0x00000120
        /*0354*/ 	.short	0x0100
        /*0356*/ 	.byte	0x04
	.zero		1


	//   ....[39]....
        /*0358*/ 	.word	0x00000cf0
        /*035c*/ 	.word	0x000000ff
        /*0360*/ 	.word	0x00000140
        /*0364*/ 	.short	0x0100
        /*0366*/ 	.byte	0x04
	.zero		1


	//   ....[40]....
        /*0368*/ 	.word	0x00000d00
        /*036c*/ 	.word	0x000000ff
        /*0370*/ 	.word	0x00000128
        /*0374*/ 	.short	0x0100
        /*0376*/ 	.byte	0x04
	.zero		1


	//   ....[41]....
        /*0378*/ 	.word	0x00000d10
        /*037c*/ 	.word	0x000000ff
        /*0380*/ 	.word	0x00000148
        /*0384*/ 	.short	0x0100
        /*0386*/ 	.byte	0x04
	.zero		1


	//   ....[42]....
        /*0388*/ 	.word	0x00000e00
        /*038c*/ 	.word	0x000000ff
        /*0390*/ 	.word	0x00000150
        /*0394*/ 	.short	0x0100
        /*0396*/ 	.byte	0x04
	.zero		1


	//   ....[43]....
        /*0398*/ 	.word	0x00000e10
        /*039c*/ 	.word	0x000000ff
        /*03a0*/ 	.word	0x00000160
        /*03a4*/ 	.short	0x0100
        /*03a6*/ 	.byte	0x04
	.zero		1


	//   ....[44]....
        /*03a8*/ 	.word	0x00000e20
        /*03ac*/ 	.word	0x000000ff
        /*03b0*/ 	.word	0x00000158
        /*03b4*/ 	.short	0x0100
        /*03b6*/ 	.byte	0x04
	.zero		1


	//   ....[45]....
        /*03b8*/ 	.word	0x00000e30
        /*03bc*/ 	.word	0x000000ff
        /*03c0*/ 	.word	0x00000168
        /*03c4*/ 	.short	0x0100
        /*03c6*/ 	.byte	0x04
	.zero		1


	//   ....[46]....
        /*03c8*/ 	.word	0x00001aa0
        /*03cc*/ 	.word	0x00000000
        /*03d0*/ 	.word	0x00000160
        /*03d4*/ 	.short	0x010a
        /*03d6*/ 	.byte	0xff
	.zero		1


	//   ....[47]....
        /*03d8*/ 	.word	0x00001ad0
        /*03dc*/ 	.word	0x00000000
        /*03e0*/ 	.word	0x00000150
        /*03e4*/ 	.short	0x0101
        /*03e6*/ 	.byte	0xff
	.zero		1


	//   ....[48]....
        /*03e8*/ 	.word	0x00001ba0
        /*03ec*/ 	.word	0x000000ff
        /*03f0*/ 	.word	0x00000068
        /*03f4*/ 	.short	0x010a
        /*03f6*/ 	.byte	0x04
	.zero		1


	//   ....[49]....
        /*03f8*/ 	.word	0x00001c20
        /*03fc*/ 	.word	0x000000ff
        /*0400*/ 	.word	0x00000068
        /*0404*/ 	.short	0x010a
        /*0406*/ 	.byte	0x21
	.zero		1


	//   ....[50]....
        /*0408*/ 	.word	0x00001dc0
        /*040c*/ 	.word	0x000000ff
        /*0410*/ 	.word	0x00000068
        /*0414*/ 	.short	0x010a
        /*0416*/ 	.byte	0x08
	.zero		1


	//   ....[51]....
        /*0418*/ 	.word	0x00001ed0
        /*041c*/ 	.word	0x000000ff
        /*0420*/ 	.word	0x000000e8
        /*0424*/ 	.short	0x0101
        /*0426*/ 	.byte	0x06
	.zero		1


	//   ....[52]....
        /*0428*/ 	.word	0x00001ef0
        /*042c*/ 	.word	0x000000ff
        /*0430*/ 	.word	0x00000068
        /*0434*/ 	.short	0x010a
        /*0436*/ 	.byte	0x04
	.zero		1


	//   ....[53]....
        /*0438*/ 	.word	0x00001f70
        /*043c*/ 	.word	0x000000ff
        /*0440*/ 	.word	0x00000068
        /*0444*/ 	.short	0x010a
        /*0446*/ 	.byte	0x11
	.zero		1


	//   ....[54]....
        /*0448*/ 	.word	0x00002110
        /*044c*/ 	.word	0x000000ff
        /*0450*/ 	.word	0x00000068
        /*0454*/ 	.short	0x010a
        /*0456*/ 	.byte	0x07
	.zero		1


	//   ....[55]....
        /*0458*/ 	.word	0x00002250
        /*045c*/ 	.word	0x00000003
        /*0460*/ 	.word	0x000000f0
        /*0464*/ 	.short	0x010a
        /*0466*/ 	.byte	0xff
	.zero		1


	//   ....[56]....
        /*0468*/ 	.word	0x000023a0
        /*046c*/ 	.word	0x00000000
        /*0470*/ 	.word	0x00000000
        /*0474*/ 	.short	0x0101
        /*0476*/ 	.byte	0xff
	.zero		1


	//   ....[57]....
        /*0478*/ 	.word	0x00002940
        /*047c*/ 	.word	0x000000ff
        /*0480*/ 	.word	0x00000000
        /*0484*/ 	.short	0x010a
        /*0486*/ 	.byte	0x04
	.zero		1


	//   ....[58]....
        /*0488*/ 	.word	0x000029d0
        /*048c*/ 	.word	0x000000ff
        /*0490*/ 	.word	0x00000000
        /*0494*/ 	.short	0x010a
        /*0496*/ 	.byte	0x05
	.zero		1


	//   ....[59]....
        /*0498*/ 	.word	0x00002a60
        /*049c*/ 	.word	0x000000ff
        /*04a0*/ 	.word	0x00000000
        /*04a4*/ 	.short	0x010a
        /*04a6*/ 	.byte	0x05
	.zero		1


	//   ....[60]....
        /*04a8*/ 	.word	0x00002af0
        /*04ac*/ 	.word	0x000000ff
        /*04b0*/ 	.word	0x00000000
        /*04b4*/ 	.short	0x010a
        /*04b6*/ 	.byte	0x05
	.zero		1


	//   ....[61]....
        /*04b8*/ 	.word	0x00002b80
        /*04bc*/ 	.word	0x000000ff
        /*04c0*/ 	.word	0x00000000
        /*04c4*/ 	.short	0x010a
        /*04c6*/ 	.byte	0x05
	.zero		1


	//   ....[62]....
        /*04c8*/ 	.word	0x00002c10
        /*04cc*/ 	.word	0x000000ff
        /*04d0*/ 	.word	0x00000000
        /*04d4*/ 	.short	0x010a
        /*04d6*/ 	.byte	0x05
	.zero		1


	//   ....[63]....
        /*04d8*/ 	.word	0x00002ca0
        /*04dc*/ 	.word	0x000000ff
        /*04e0*/ 	.word	0x00000000
        /*04e4*/ 	.short	0x010a
        /*04e6*/ 	.byte	0x05
	.zero		1


	//   ....[64]....
        /*04e8*/ 	.word	0x00002d30
        /*04ec*/ 	.word	0x000000ff
        /*04f0*/ 	.word	0x00000000
        /*04f4*/ 	.short	0x010a
        /*04f6*/ 	.byte	0x05
	.zero		1


	//   ....[65]....
        /*04f8*/ 	.word	0x00002dc0
        /*04fc*/ 	.word	0x000000ff
        /*0500*/ 	.word	0x00000000
        /*0504*/ 	.short	0x010a
        /*0506*/ 	.byte	0x05
	.zero		1


	//   ....[66]....
        /*0508*/ 	.word	0x00002e50
        /*050c*/ 	.word	0x000000ff
        /*0510*/ 	.word	0x00000000
        /*0514*/ 	.short	0x010a
        /*0516*/ 	.byte	0x05
	.zero		1


	//   ....[67]....
        /*0518*/ 	.word	0x00002ee0
        /*051c*/ 	.word	0x000000ff
        /*0520*/ 	.word	0x00000000
        /*0524*/ 	.short	0x010a
        /*0526*/ 	.byte	0x05
	.zero		1


	//   ....[68]....
        /*0528*/ 	.word	0x00002f70
        /*052c*/ 	.word	0x000000ff
        /*0530*/ 	.word	0x00000000
        /*0534*/ 	.short	0x010a
        /*0536*/ 	.byte	0x05
	.zero		1


	//   ....[69]....
        /*0538*/ 	.word	0x00003010
        /*053c*/ 	.word	0x00000000
        /*0540*/ 	.word	0x00000000
        /*0544*/ 	.short	0x010a
        /*0546*/ 	.byte	0xff
	.zero		1


	//   ....[70]....
        /*0548*/ 	.word	0x00003130
        /*054c*/ 	.word	0x00000002
        /*0550*/ 	.word	0x00000150
        /*0554*/ 	.short	0x010a
        /*0556*/ 	.byte	0xff
	.zero		1


	//   ....[71]....
        /*0558*/ 	.word	0x000031a0
        /*055c*/ 	.word	0x00000002
        /*0560*/ 	.word	0x00000000
        /*0564*/ 	.short	0x0101
        /*0566*/ 	.byte	0xff
	.zero		1


	//   ....[72]....
        /*0568*/ 	.word	0x000031c0
        /*056c*/ 	.word	0x000000ff
        /*0570*/ 	.word	0x00000100
        /*0574*/ 	.short	0x010a
        /*0576*/ 	.byte	0x04
	.zero		1


	//   ....[73]....
        /*0578*/ 	.word	0x000032e0
        /*057c*/ 	.word	0x00000002
        /*0580*/ 	.word	0x000000f0
        /*0584*/ 	.short	0x010a
        /*0586*/ 	.byte	0xff
	.zero		1


	//   ....[74]....
        /*0588*/ 	.word	0x000033e0
        /*058c*/ 	.word	0x00000002
        /*0590*/ 	.word	0x00000000
        /*0594*/ 	.short	0x0101
        /*0596*/ 	.byte	0xff
	.zero		1


	//   ....[75]....
        /*0598*/ 	.word	0x00003470
        /*059c*/ 	.word	0x000000ff
        /*05a0*/ 	.word	0x00000100
        /*05a4*/ 	.short	0x0106
        /*05a6*/ 	.byte	0x04
	.zero		1


	//   ....[76]....
        /*05a8*/ 	.word	0x00003490
        /*05ac*/ 	.word	0x000000ff
        /*05b0*/ 	.word	0x00000100
        /*05b4*/ 	.short	0x010a
        /*05b6*/ 	.byte	0x04
	.zero		1


	//   ....[77]....
        /*05b8*/ 	.word	0x00003520
        /*05bc*/ 	.word	0x000000ff
        /*05c0*/ 	.word	0x00000100
        /*05c4*/ 	.short	0x0106
        /*05c6*/ 	.byte	0x07
	.zero		1


	//   ....[78]....
        /*05c8*/ 	.word	0x00003560
        /*05cc*/ 	.word	0x00000000
        /*05d0*/ 	.word	0x00000100
        /*05d4*/ 	.short	0x010a
        /*05d6*/ 	.byte	0xff
	.zero		1


	//   ....[79]....
        /*05d8*/ 	.word	0x00003ab0
        /*05dc*/ 	.word	0x00000000
        /*05e0*/ 	.word	0x000000f0
        /*05e4*/ 	.short	0x010a
        /*05e6*/ 	.byte	0xff
	.zero		1


	//   ....[80]....
        /*05e8*/ 	.word	0x00003bb0
        /*05ec*/ 	.word	0x00000003
        /*05f0*/ 	.word	0x00000000
        /*05f4*/ 	.short	0x0101
        /*05f6*/ 	.byte	0xff
	.zero		1


	//   ....[81]....
        /*05f8*/ 	.word	0x00003bc0
        /*05fc*/ 	.word	0x000000ff
        /*0600*/ 	.word	0x00000000
        /*0604*/ 	.short	0x010a
        /*0606*/ 	.byte	0x04
	.zero		1


	//   ....[82]....
        /*0608*/ 	.word	0x00003c40
        /*060c*/ 	.word	0x000000ff
        /*0610*/ 	.word	0x00000130
        /*0614*/ 	.short	0x010a
        /*0616*/ 	.byte	0x1f
	.zero		1


	//   ....[83]....
        /*0618*/ 	.word	0x00003d20
        /*061c*/ 	.word	0x000000ff
        /*0620*/ 	.word	0x00000000
        /*0624*/ 	.short	0x010a
        /*0626*/ 	.byte	0x05
	.zero		1


	//   ....[84]....
        /*0628*/ 	.word	0x00003e60
        /*062c*/ 	.word	0x000000ff
        /*0630*/ 	.word	0x00000000
        /*0634*/ 	.short	0x010a
        /*0636*/ 	.byte	0x04
	.zero		1


	//   ....[85]....
        /*0638*/ 	.word	0x000040f0
        /*063c*/ 	.word	0x000000ff
        /*0640*/ 	.word	0x00000000
        /*0644*/ 	.short	0x010a
        /*0646*/ 	.byte	0x04
	.zero		1


	//   ....[86]....
        /*0648*/ 	.word	0x00004180
        /*064c*/ 	.word	0x000000ff
        /*0650*/ 	.word	0x00000000
        /*0654*/ 	.short	0x010a
        /*0656*/ 	.byte	0x05
	.zero		1


	//   ....[87]....
        /*0658*/ 	.word	0x00004210
        /*065c*/ 	.word	0x000000ff
        /*0660*/ 	.word	0x00000000
        /*0664*/ 	.short	0x010a
        /*0666*/ 	.byte	0x05
	.zero		1


	//   ....[88]....
        /*0668*/ 	.word	0x000042a0
        /*066c*/ 	.word	0x000000ff
        /*0670*/ 	.word	0x00000000
        /*0674*/ 	.short	0x010a
        /*0676*/ 	.byte	0x04
	.zero		1


	//   ....[89]....
        /*0678*/ 	.word	0x00004740
        /*067c*/ 	.word	0x00000007
        /*0680*/ 	.word	0x000000f0
        /*0684*/ 	.short	0x010a
        /*0686*/ 	.byte	0xff
	.zero		1


	//   ....[90]....
        /*0688*/ 	.word	0x000048b0
        /*068c*/ 	.word	0x00000000
        /*0690*/ 	.word	0x00000000
        /*0694*/ 	.short	0x0101
        /*0696*/ 	.byte	0xff
	.zero		1


	//   ....[91]....
        /*0698*/ 	.word	0x00004d20
        /*069c*/ 	.word	0x000000ff
        /*06a0*/ 	.word	0x000000e8
        /*06a4*/ 	.short	0x010a
        /*06a6*/ 	.byte	0x11
	.zero		1


	//   ....[92]....
        /*06a8*/ 	.word	0x00004ea0
        /*06ac*/ 	.word	0x000000ff
        /*06b0*/ 	.word	0x000000d8
        /*06b4*/ 	.short	0x010a
        /*06b6*/ 	.byte	0x11
	.zero		1


	//   ....[93]....
        /*06b8*/ 	.word	0x000050b0
        /*06bc*/ 	.word	0x000000ff
        /*06c0*/ 	.word	0x000000d0
        /*06c4*/ 	.short	0x010b
        /*06c6*/ 	.byte	0x11
	.zero		1


	//   ....[94]....
        /*06c8*/ 	.word	0x000050c0
        /*06cc*/ 	.word	0x000000ff
        /*06d0*/ 	.word	0x00000000
        /*06d4*/ 	.short	0x0101
        /*06d6*/ 	.byte	0x30
	.zero		1


	//   ....[95]....
        /*06d8*/ 	.word	0x00005100
        /*06dc*/ 	.word	0x00000000
        /*06e0*/ 	.word	0x000000d8
        /*06e4*/ 	.short	0x010a
        /*06e6*/ 	.byte	0xff
	.zero		1


	//   ....[96]....
        /*06e8*/ 	.word	0x00005440
        /*06ec*/ 	.word	0x00000003
        /*06f0*/ 	.word	0x000000f0
        /*06f4*/ 	.short	0x010a
        /*06f6*/ 	.byte	0xff
	.zero		1


	//   ....[97]....
        /*06f8*/ 	.word	0x000055c0
        /*06fc*/ 	.word	0x00000000
        /*0700*/ 	.word	0x00000000
        /*0704*/ 	.short	0x0101
        /*0706*/ 	.byte	0xff
	.zero		1


	//   ....[98]....
        /*0708*/ 	.word	0x00006020
        /*070c*/ 	.word	0x000000ff
        /*0710*/ 	.word	0x000000d0
        /*0714*/ 	.short	0x010a
        /*0716*/ 	.byte	0x2c
	.zero		1


	//   ....[99]....
        /*0718*/ 	.word	0x00006030
        /*071c*/ 	.word	0x00000016
        /*0720*/ 	.word	0x00000110
        /*0724*/ 	.short	0x010a
        /*0726*/ 	.byte	0xff
	.zero		1


	//   ....[100]....
        /*0728*/ 	.word	0x000061e0
        /*072c*/ 	.word	0x000000ff
        /*0730*/ 	.word	0x000000d0
        /*0734*/ 	.short	0x010a
        /*0736*/ 	.byte	0x2c
	.zero		1


	//   ....[101]....
        /*0738*/ 	.word	0x000062c0
        /*073c*/ 	.word	0x000000ff
        /*0740*/ 	.word	0x00000000
        /*0744*/ 	.short	0x0101
        /*0746*/ 	.byte	0x04
	.zero		1


	//   ....[102]....
        /*0748*/ 	.word	0x00006320
        /*074c*/ 	.word	0x00000016
        /*0750*/ 	.word	0x00000110
        /*0754*/ 	.short	0x010a
        /*0756*/ 	.byte	0xff
	.zero		1


	//   ....[103]....
        /*0758*/ 	.word	0x00006690
        /*075c*/ 	.word	0x000000ff
        /*0760*/ 	.word	0x00000000
        /*0764*/ 	.short	0x0101
        /*0766*/ 	.byte	0x04
	.zero		1


	//   ....[104]....
        /*0768*/ 	.word	0x00006f70
        /*076c*/ 	.word	0x00000000
        /*0770*/ 	.word	0x00000160
        /*0774*/ 	.short	0x010a
        /*0776*/ 	.byte	0xff
	.zero		1


	//   ....[105]....
        /*0778*/ 	.word	0x00006fd0
        /*077c*/ 	.word	0x00000000
        /*0780*/ 	.word	0x00000068
        /*0784*/ 	.short	0x010a
        /*0786*/ 	.byte	0xff
	.zero		1


	//   ....[106]....
        /*0788*/ 	.word	0x00007030
        /*078c*/ 	.word	0x00000000
        /*0790*/ 	.word	0x00000068
        /*0794*/ 	.short	0x010a
        /*0796*/ 	.byte	0xff
	.zero		1


	//   ....[107]....
        /*0798*/ 	.word	0x00007080
        /*079c*/ 	.word	0x00000003
        /*07a0*/ 	.word	0x000000f0
        /*07a4*/ 	.short	0x010a
        /*07a6*/ 	.byte	0xff
	.zero		1


	//   ....[108]....
        /*07a8*/ 	.word	0x000070e0
        /*07ac*/ 	.word	0x00000000
        /*07b0*/ 	.word	0x00000000
        /*07b4*/ 	.short	0x010a
        /*07b6*/ 	.byte	0xff
	.zero		1


	//   ....[109]....
        /*07b8*/ 	.word	0x00007140
        /*07bc*/ 	.word	0x00000000
        /*07c0*/ 	.word	0x00000000
        /*07c4*/ 	.short	0x010a
        /*07c6*/ 	.byte	0xff
	.zero		1


	//   ....[110]....
        /*07c8*/ 	.word	0x000071a0
        /*07cc*/ 	.word	0x00000000
        /*07d0*/ 	.word	0x00000000
        /*07d4*/ 	.short	0x010a
        /*07d6*/ 	.byte	0xff
	.zero		1


	//   ....[111]....
        /*07d8*/ 	.word	0x00007200
        /*07dc*/ 	.word	0x00000000
        /*07e0*/ 	.word	0x00000000
        /*07e4*/ 	.short	0x010a
        /*07e6*/ 	.byte	0xff
	.zero		1


	//   ....[112]....
        /*07e8*/ 	.word	0x00007260
        /*07ec*/ 	.word	0x00000000
        /*07f0*/ 	.word	0x00000000
        /*07f4*/ 	.short	0x010a
        /*07f6*/ 	.byte	0xff
	.zero		1


	//   ....[113]....
        /*07f8*/ 	.word	0x000072c0
        /*07fc*/ 	.word	0x00000000
        /*0800*/ 	.word	0x00000000
        /*0804*/ 	.short	0x010a
        /*0806*/ 	.byte	0xff
	.zero		1


	//   ....[114]....
        /*0808*/ 	.word	0x00007320
        /*080c*/ 	.word	0x00000000
        /*0810*/ 	.word	0x00000000
        /*0814*/ 	.short	0x010a
        /*0816*/ 	.byte	0xff
	.zero		1


	//   ....[115]....
        /*0818*/ 	.word	0x00007380
        /*081c*/ 	.word	0x00000000
        /*0820*/ 	.word	0x00000000
        /*0824*/ 	.short	0x010a
        /*0826*/ 	.byte	0xff
	.zero		1


	//   ....[116]....
        /*0828*/ 	.word	0x000073e0
        /*082c*/ 	.word	0x00000000
        /*0830*/ 	.word	0x00000000
        /*0834*/ 	.short	0x010a
        /*0836*/ 	.byte	0xff
	.zero		1


	//   ....[117]....
        /*0838*/ 	.word	0x00007440
        /*083c*/ 	.word	0x00000000
        /*0840*/ 	.word	0x00000000
        /*0844*/ 	.short	0x010a
        /*0846*/ 	.byte	0xff
	.zero		1


	//   ....[118]....
        /*0848*/ 	.word	0x000074a0
        /*084c*/ 	.word	0x00000000
        /*0850*/ 	.word	0x00000000
        /*0854*/ 	.short	0x010a
        /*0856*/ 	.byte	0xff
	.zero		1


	//   ....[119]....
        /*0858*/ 	.word	0x00007500
        /*085c*/ 	.word	0x00000000
        /*0860*/ 	.word	0x00000000
        /*0864*/ 	.short	0x010a
        /*0866*/ 	.byte	0xff
	.zero		1


	//   ....[120]....
        /*0868*/ 	.word	0x00007550
        /*086c*/ 	.word	0x00000002
        /*0870*/ 	.word	0x00000150
        /*0874*/ 	.short	0x010a
        /*0876*/ 	.byte	0xff
	.zero		1


	//   ....[121]....
        /*0878*/ 	.word	0x000075b0
        /*087c*/ 	.word	0x00000002
        /*0880*/ 	.word	0x00000100
        /*0884*/ 	.short	0x010a
        /*0886*/ 	.byte	0xff
	.zero		1


	//   ....[122]....
        /*0888*/ 	.word	0x00007600
        /*088c*/ 	.word	0x00000002
        /*0890*/ 	.word	0x000000f0
        /*0894*/ 	.short	0x010a
        /*0896*/ 	.byte	0xff
	.zero		1


	//   ....[123]....
        /*0898*/ 	.word	0x00007660
        /*089c*/ 	.word	0x00000000
        /*08a0*/ 	.word	0x00000100
        /*08a4*/ 	.short	0x010a
        /*08a6*/ 	.byte	0xff
	.zero		1


	//   ....[124]....
        /*08a8*/ 	.word	0x000076b0
        /*08ac*/ 	.word	0x00000000
        /*08b0*/ 	.word	0x000000f0
        /*08b4*/ 	.short	0x010a
        /*08b6*/ 	.byte	0xff
	.zero		1


	//   ....[125]....
        /*08b8*/ 	.word	0x00007710
        /*08bc*/ 	.word	0x00000002
        /*08c0*/ 	.word	0x00000130
        /*08c4*/ 	.short	0x010a
        /*08c6*/ 	.byte	0xff
	.zero		1


	//   ....[126]....
        /*08c8*/ 	.word	0x00007770
        /*08cc*/ 	.word	0x00000000
        /*08d0*/ 	.word	0x00000000
        /*08d4*/ 	.short	0x010a
        /*08d6*/ 	.byte	0xff
	.zero		1


	//   ....[127]....
        /*08d8*/ 	.word	0x000077d0
        /*08dc*/ 	.word	0x00000000
        /*08e0*/ 	.word	0x00000000
        /*08e4*/ 	.short	0x010a
        /*08e6*/ 	.byte	0xff
	.zero		1


	//   ....[128]....
        /*08e8*/ 	.word	0x00007830
        /*08ec*/ 	.word	0x00000000
        /*08f0*/ 	.word	0x00000000
        /*08f4*/ 	.short	0x010a
        /*08f6*/ 	.byte	0xff
	.zero		1


	//   ....[129]....
        /*08f8*/ 	.word	0x00007890
        /*08fc*/ 	.word	0x00000000
        /*0900*/ 	.word	0x00000000
        /*0904*/ 	.short	0x010a
        /*0906*/ 	.byte	0xff
	.zero		1


	//   ....[130]....
        /*0908*/ 	.word	0x000078f0
        /*090c*/ 	.word	0x00000000
        /*0910*/ 	.word	0x00000000
        /*0914*/ 	.short	0x010a
        /*0916*/ 	.byte	0xff
	.zero		1


	//   ....[131]....
        /*0918*/ 	.word	0x00007940
        /*091c*/ 	.word	0x00000007
        /*0920*/ 	.word	0x000000f0
        /*0924*/ 	.short	0x010a
        /*0926*/ 	.byte	0xff
	.zero		1


	//   ....[132]....
        /*0928*/ 	.word	0x000079a0
        /*092c*/ 	.word	0x00000000
        /*0930*/ 	.word	0x000000e8
        /*0934*/ 	.short	0x010a
        /*0936*/ 	.byte	0xff
	.zero		1


	//   ....[133]....
        /*0938*/ 	.word	0x00007a00
        /*093c*/ 	.word	0x00000000
        /*0940*/ 	.word	0x000000d8
        /*0944*/ 	.short	0x010a
        /*0946*/ 	.byte	0xff
	.zero		1


	//   ....[134]....
        /*0948*/ 	.word	0x00007a50
        /*094c*/ 	.word	0x00000003
        /*0950*/ 	.word	0x000000f0
        /*0954*/ 	.short	0x010a
        /*0956*/ 	.byte	0xff
	.zero		1


	//   ....[135]....
        /*0958*/ 	.word	0x00007ab0
        /*095c*/ 	.word	0x00000000
        /*0960*/ 	.word	0x000000d0
        /*0964*/ 	.short	0x010a
        /*0966*/ 	.byte	0xff
	.zero		1


	//   ....[136]....
        /*0968*/ 	.word	0x00007b00
        /*096c*/ 	.word	0x00000016
        /*0970*/ 	.word	0x00000110
        /*0974*/ 	.short	0x010a
        /*0976*/ 	.byte	0xff
	.zero		1


	//----- nvinfo : EIATTR_NUM_MBARRIERS
	.align		4
.L_47:
        /*0978*/ 	.byte	0x03, 0x38
        /*097a*/ 	.short	0x002e


	//----- nvinfo : EIATTR_EXIT_INSTR_OFFSETS
	.align		4
        /*097c*/ 	.byte	0x04, 0x1c
        /*097e*/ 	.short	(.L_49 - .L_48)


	//   ....[0]....
.L_48:
        /*0980*/ 	.word	0x00003040


	//   ....[1]....
        /*0984*/ 	.word	0x00003530


	//   ....[2]....
        /*0988*/ 	.word	0x00003590


	//   ....[3]....
        /*098c*/ 	.word	0x00004500


	//   ....[4]....
        /*0990*/ 	.word	0x00005130


	//   ....[5]....
        /*0994*/ 	.word	0x00005170


	//   ....[6]....
        /*0998*/ 	.word	0x00006f60


	//----- nvinfo : EIATTR_MAX_THREADS
	.align		4
.L_49:
        /*099c*/ 	.byte	0x04, 0x05
        /*099e*/ 	.short	(.L_51 - .L_50)
.L_50:
        /*09a0*/ 	.word	0x00000100
        /*09a4*/ 	.word	0x00000001
        /*09a8*/ 	.word	0x00000001


	//----- nvinfo : EIATTR_CRS_STACK_SIZE
	.align		4
.L_51:
        /*09ac*/ 	.byte	0x04, 0x1e
        /*09ae*/ 	.short	(.L_53 - .L_52)
.L_52:
        /*09b0*/ 	.word	0x00000000


	//----- nvinfo : EIATTR_CBANK_PARAM_SIZE
	.align		4
.L_53:
        /*09b4*/ 	.byte	0x03, 0x19
        /*09b6*/ 	.short	0x0800


	//----- nvinfo : EIATTR_PARAM_CBANK
	.align		4
        /*09b8*/ 	.byte	0x04, 0x0a
        /*09ba*/ 	.short	(.L_55 - .L_54)
	.align		4
.L_54:
        /*09bc*/ 	.word	index@(.nv.constant0._ZN7cutlass13device_kernelINS_4gemm6kernel13GemmUniversalIN4cute5tupleIJiiiiEEENS1_10collective13CollectiveMmaINS1_35MainloopSm100TmaUmmaWarpSpecializedILi13ELi2ELi4ENS5_IJNS4_1CILi1EEENSA_ILi8EEESB_EEEEENS5_IJNSA_ILi64EEESF_NSA_ILi128EEEEEENS_12float_e5m2_tENS5_IJlSB_lEEESI_SJ_NS4_8TiledMMAINS4_8MMA_AtomIJNS4_10MMA_TraitsINS4_19SM100_MMA_F8F6F4_SSEJSI_SI_fSF_SF_NS4_17integral_constantINS4_4UMMA5MajorELSQ_0EEESR_NSO_INSP_7ScaleInELSS_0EEEST_EEEEEENS4_6LayoutINS5_IJSB_SB_SB_EEENS5_IJNSA_ILi0EEESY_SY_EEEEENS5_IJNS4_10UnderscoreES11_S11_EEEEENS4_23SM90_TMA_LOAD_MULTICASTENS4_14ComposedLayoutINS4_7SwizzleILi3ELi4ELi3EEENS4_18smem_ptr_flag_bitsILi8EEENSW_INS5_IJSC_SG_EEENS5_IJSG_SB_EEEEEEEvNS4_8identityENS4_13SM90_TMA_LOADES1D_vS1E_EENS_8epilogue10collective18CollectiveEpilogueINS1H_23Sm100TmaWarpSpecializedILi1ELi1ELi32ELb0ELb0EEEJSH_NS5_IJNSW_ISF_SB_EES1M_EEESI_SJ_SI_SJ_NS1H_6fusion15FusionCallbacksIS1L_NS1O_17LinearCombinationISI_fSI_fLNS_15FloatRoundStyleE2EEESH_S1N_JEEENS4_5SM1004TMEM4LOAD26SM100_TMEM_LOAD_16dp32b32xES1F_NS15_INS16_ILi2ELi4ELi3EEES19_NSW_INS5_IJSC_SF_EEENS5_IJSF_SB_EEEEEEENS4_39AutoVectorizingCopyWithAssumedAlignmentILi128EEENS4_14SM90_TMA_STOREES22_S24_S24_EEEvvEEEEvNT_6ParamsE)
        /*09c0*/ 	.short	0x0380
        /*09c2*/ 	.short	0x0800


	//----- nvinfo : EIATTR_SW_WAR
	.align		4
.L_55:
        /*09c4*/ 	.byte	0x04, 0x36
        /*09c6*/ 	.short	(.L_57 - .L_56)
.L_56:
        /*09c8*/ 	.word	0x00000008
.L_57:


//--------------------- .nv.callgraph             --------------------------
	.section	.nv.callgraph,"",@"SHT_CUDA_CALLGRAPH"
	.align	4
	.sectionentsize	8
	.align		4
        /*0000*/ 	.word	0x00000000
	.align		4
        /*0004*/ 	.word	0xffffffff
	.align		4
        /*0008*/ 	.word	index@(_ZN7cutlass13device_kernelINS_4gemm6kernel13GemmUniversalIN4cute5tupleIJiiiiEEENS1_10collective13CollectiveMmaINS1_35MainloopSm100TmaUmmaWarpSpecializedILi13ELi2ELi4ENS5_IJNS4_1CILi1EEENSA_ILi8EEESB_EEEEENS5_IJNSA_ILi64EEESF_NSA_ILi128EEEEEENS_12float_e5m2_tENS5_IJlSB_lEEESI_SJ_NS4_8TiledMMAINS4_8MMA_AtomIJNS4_10MMA_TraitsINS4_19SM100_MMA_F8F6F4_SSEJSI_SI_fSF_SF_NS4_17integral_constantINS4_4UMMA5MajorELSQ_0EEESR_NSO_INSP_7ScaleInELSS_0EEEST_EEEEEENS4_6LayoutINS5_IJSB_SB_SB_EEENS5_IJNSA_ILi0EEESY_SY_EEEEENS5_IJNS4_10UnderscoreES11_S11_EEEEENS4_23SM90_TMA_LOAD_MULTICASTENS4_14ComposedLayoutINS4_7SwizzleILi3ELi4ELi3EEENS4_18smem_ptr_flag_bitsILi8EEENSW_INS5_IJSC_SG_EEENS5_IJSG_SB_EEEEEEEvNS4_8identityENS4_13SM90_TMA_LOADES1D_vS1E_EENS_8epilogue10collective18CollectiveEpilogueINS1H_23Sm100TmaWarpSpecializedILi1ELi1ELi32ELb0ELb0EEEJSH_NS5_IJNSW_ISF_SB_EES1M_EEESI_SJ_SI_SJ_NS1H_6fusion15FusionCallbacksIS1L_NS1O_17LinearCombinationISI_fSI_fLNS_15FloatRoundStyleE2EEESH_S1N_JEEENS4_5SM1004TMEM4LOAD26SM100_TMEM_LOAD_16dp32b32xES1F_NS15_INS16_ILi2ELi4ELi3EEES19_NSW_INS5_IJSC_SF_EEENS5_IJSF_SB_EEEEEEENS4_39AutoVectorizingCopyWithAssumedAlignmentILi128EEENS4_14SM90_TMA_STOREES22_S24_S24_EEEvvEEEEvNT_6ParamsE)
	.align		4
        /*000c*/ 	.word	index@(__assertfail)
	.align		4
        /*0010*/ 	.word	0x00000000
	.align		4
        /*0014*/ 	.word	0xfffffffe
	.align		4
        /*0018*/ 	.word	0x00000000
	.align		4
        /*001c*/ 	.word	0xfffffffd
	.align		4
        /*0020*/ 	.word	0x00000000
	.align		4
        /*0024*/ 	.word	0xfffffffc


//--------------------- .nv.constant4             --------------------------
	.section	.nv.constant4,"a",@progbits
	.align	8
	.align		8
.nv.constant4:
        /*0000*/ 	.dword	__assertfail
	.align		8
        /*0008*/ 	.dword	__unnamed_1
	.align		8
        /*0010*/ 	.dword	__unnamed_2
	.align		8
        /*0018*/ 	.dword	_ZN40_INTERNAL_4bd89fdc_4_k_cu_934484f3_255904cuda3std3__45__cpo5beginE
	.align		8
        /*0020*/ 	.dword	_ZN40_INTERNAL_4bd89fdc_4_k_cu_934484f3_255904cuda3std3__45__cpo3endE
	.align		8
        /*0028*/ 	.dword	_ZN40_INTERNAL_4bd89fdc_4_k_cu_934484f3_255904cuda3std3__45__cpo6cbeginE
	.align		8
        /*0030*/ 	.dword	_ZN40_INTERNAL_4bd89fdc_4_k_cu_934484f3_255904cuda3std3__45__cpo4cendE
	.align		8
        /*0038*/ 	.dword	_ZN40_INTERNAL_4bd89fdc_4_k_cu_934484f3_255904cuda3std3__442_GLOBAL__N__4bd89fdc_4_k_cu_934484f3_255906ignoreE
	.align		8
        /*0040*/ 	.dword	_ZN40_INTERNAL_4bd89fdc_4_k_cu_934484f3_255904cuda3std3__419piecewise_constructE
	.align		8
        /*0048*/ 	.dword	_ZN40_INTERNAL_4bd89fdc_4_k_cu_934484f3_255904cuda3std3__48in_placeE
	.align		8
        /*0050*/ 	.dword	_ZN40_INTERNAL_4bd89fdc_4_k_cu_934484f3_255904cuda3std6ranges3__45__cpo4swapE
	.align		8
        /*0058*/ 	.dword	_ZN40_INTERNAL_4bd89fdc_4_k_cu_934484f3_255904cuda3std6ranges3__45__cpo9iter_moveE
	.align		8
        /*0060*/ 	.dword	_ZN40_INTERNAL_4bd89fdc_4_k_cu_934484f3_255904cute7productE
	.align		8
        /*0068*/ 	.dword	_ZN40_INTERNAL_4bd89fdc_4_k_cu_934484f3_255904cute1_E
	.align		8
        /*0070*/ 	.dword	$str$25
	.align		8
        /*0078*/ 	.dword	$str$26
	.align		8
        /*0080*/ 	.dword	$str$27
	.align		8
        /*0088*/ 	.dword	$str$28


//--------------------- .text._ZN7cutlass13device_kernelINS_4gemm6kernel13GemmUniversalIN4cute5tupleIJiiiiEEENS1_10collective13CollectiveMmaINS1_35MainloopSm100TmaUmmaWarpSpecializedILi13ELi2ELi4ENS5_IJNS4_1CILi1EEENSA_ILi8EEESB_EEEEENS5_IJNSA_ILi64EEESF_NSA_ILi128EEEEEENS_12float_e5m2_tENS5_IJlSB_lEEESI_SJ_NS4_8TiledMMAINS4_8MMA_AtomIJNS4_10MMA_TraitsINS4_19SM100_MMA_F8F6F4_SSEJSI_SI_fSF_SF_NS4_17integral_constantINS4_4UMMA5MajorELSQ_0EEESR_NSO_INSP_7ScaleInELSS_0EEEST_EEEEEENS4_6LayoutINS5_IJSB_SB_SB_EEENS5_IJNSA_ILi0EEESY_SY_EEEEENS5_IJNS4_10UnderscoreES11_S11_EEEEENS4_23SM90_TMA_LOAD_MULTICASTENS4_14ComposedLayoutINS4_7SwizzleILi3ELi4ELi3EEENS4_18smem_ptr_flag_bitsILi8EEENSW_INS5_IJSC_SG_EEENS5_IJSG_SB_EEEEEEEvNS4_8identityENS4_13SM90_TMA_LOADES1D_vS1E_EENS_8epilogue10collective18CollectiveEpilogueINS1H_23Sm100TmaWarpSpecializedILi1ELi1ELi32ELb0ELb0EEEJSH_NS5_IJNSW_ISF_SB_EES1M_EEESI_SJ_SI_SJ_NS1H_6fusion15FusionCallbacksIS1L_NS1O_17LinearCombinationISI_fSI_fLNS_15FloatRoundStyleE2EEESH_S1N_JEEENS4_5SM1004TMEM4LOAD26SM100_TMEM_LOAD_16dp32b32xES1F_NS15_INS16_ILi2ELi4ELi3EEES19_NSW_INS5_IJSC_SF_EEENS5_IJSF_SB_EEEEEEENS4_39AutoVectorizingCopyWithAssumedAlignmentILi128EEENS4_14SM90_TMA_STOREES22_S24_S24_EEEvvEEEEvNT_6ParamsE --------------------------
	.section	.text._ZN7cutlass13device_kernelINS_4gemm6kernel13GemmUniversalIN4cute5tupleIJiiiiEEENS1_10collective13CollectiveMmaINS1_35MainloopSm100TmaUmmaWarpSpecializedILi13ELi2ELi4ENS5_IJNS4_1CILi1EEENSA_ILi8EEESB_EEEEENS5_IJNSA_ILi64EEESF_NSA_ILi128EEEEEENS_12float_e5m2_tENS5_IJlSB_lEEESI_SJ_NS4_8TiledMMAINS4_8MMA_AtomIJNS4_10MMA_TraitsINS4_19SM100_MMA_F8F6F4_SSEJSI_SI_fSF_SF_NS4_17integral_constantINS4_4UMMA5MajorELSQ_0EEESR_NSO_INSP_7ScaleInELSS_0EEEST_EEEEEENS4_6LayoutINS5_IJSB_SB_SB_EEENS5_IJNSA_ILi0EEESY_SY_EEEEENS5_IJNS4_10UnderscoreES11_S11_EEEEENS4_23SM90_TMA_LOAD_MULTICASTENS4_14ComposedLayoutINS4_7SwizzleILi3ELi4ELi3EEENS4_18smem_ptr_flag_bitsILi8EEENSW_INS5_IJSC_SG_EEENS5_IJSG_SB_EEEEEEEvNS4_8identityENS4_13SM90_TMA_LOADES1D_vS1E_EENS_8epilogue10collective18CollectiveEpilogueINS1H_23Sm100TmaWarpSpecializedILi1ELi1ELi32ELb0ELb0EEEJSH_NS5_IJNSW_ISF_SB_EES1M_EEESI_SJ_SI_SJ_NS1H_6fusion15FusionCallbacksIS1L_NS1O_17LinearCombinationISI_fSI_fLNS_15FloatRoundStyleE2EEESH_S1N_JEEENS4_5SM1004TMEM4LOAD26SM100_TMEM_LOAD_16dp32b32xES1F_NS15_INS16_ILi2ELi4ELi3EEES19_NSW_INS5_IJSC_SF_EEENS5_IJSF_SB_EEEEEEENS4_39AutoVectorizingCopyWithAssumedAlignmentILi128EEENS4_14SM90_TMA_STOREES22_S24_S24_EEEvvEEEEvNT_6ParamsE,"ax",@progbits
	.align	128
.text._ZN7cutlass13device_kernelINS_4gemm6kernel13GemmUniversalIN4cute5tupleIJiiiiEEENS1_10collective13CollectiveMmaINS1_35MainloopSm100TmaUmmaWarpSpecializedILi13ELi2ELi4ENS5_IJNS4_1CILi1EEENSA_ILi8EEESB_EEEEENS5_IJNSA_ILi64EEESF_NSA_ILi128EEEEEENS_12float_e5m2_tENS5_IJlSB_lEEESI_SJ_NS4_8TiledMMAINS4_8MMA_AtomIJNS4_10MMA_TraitsINS4_19SM100_MMA_F8F6F4_SSEJSI_SI_fSF_SF_NS4_17integral_constantINS4_4UMMA5MajorELSQ_0EEESR_NSO_INSP_7ScaleInELSS_0EEEST_EEEEEENS4_6LayoutINS5_IJSB_SB_SB_EEENS5_IJNSA_ILi0EEESY_SY_EEEEENS5_IJNS4_10UnderscoreES11_S11_EEEEENS4_23SM90_TMA_LOAD_MULTICASTENS4_14ComposedLayoutINS4_7SwizzleILi3ELi4ELi3EEENS4_18smem_ptr_flag_bitsILi8EEENSW_INS5_IJSC_SG_EEENS5_IJSG_SB_EEEEEEEvNS4_8identityENS4_13SM90_TMA_LOADES1D_vS1E_EENS_8epilogue10collective18CollectiveEpilogueINS1H_23Sm100TmaWarpSpecializedILi1ELi1ELi32ELb0ELb0EEEJSH_NS5_IJNSW_ISF_SB_EES1M_EEESI_SJ_SI_SJ_NS1H_6fusion15FusionCallbacksIS1L_NS1O_17LinearCombinationISI_fSI_fLNS_15FloatRoundStyleE2EEESH_S1N_JEEENS4_5SM1004TMEM4LOAD26SM100_TMEM_LOAD_16dp32b32xES1F_NS15_INS16_ILi2ELi4ELi3EEES19_NSW_INS5_IJSC_SF_EEENS5_IJSF_SB_EEEEEEENS4_39AutoVectorizingCopyWithAssumedAlignmentILi128EEENS4_14SM90_TMA_STOREES22_S24_S24_EEEvvEEEEvNT_6ParamsE:
        .type           _ZN7cutlass13device_kernelINS_4gemm6kernel13GemmUniversalIN4cute5tupleIJiiiiEEENS1_10collective13CollectiveMmaINS1_35MainloopSm100TmaUmmaWarpSpecializedILi13ELi2ELi4ENS5_IJNS4_1CILi1EEENSA_ILi8EEESB_EEEEENS5_IJNSA_ILi64EEESF_NSA_ILi128EEEEEENS_12float_e5m2_tENS5_IJlSB_lEEESI_SJ_NS4_8TiledMMAINS4_8MMA_AtomIJNS4_10MMA_TraitsINS4_19SM100_MMA_F8F6F4_SSEJSI_SI_fSF_SF_NS4_17integral_constantINS4_4UMMA5MajorELSQ_0EEESR_NSO_INSP_7ScaleInELSS_0EEEST_EEEEEENS4_6LayoutINS5_IJSB_SB_SB_EEENS5_IJNSA_ILi0EEESY_SY_EEEEENS5_IJNS4_10UnderscoreES11_S11_EEEEENS4_23SM90_TMA_LOAD_MULTICASTENS4_14ComposedLayoutINS4_7SwizzleILi3ELi4ELi3EEENS4_18smem_ptr_flag_bitsILi8EEENSW_INS5_IJSC_SG_EEENS5_IJSG_SB_EEEEEEEvNS4_8identityENS4_13SM90_TMA_LOADES1D_vS1E_EENS_8epilogue10collective18CollectiveEpilogueINS1H_23Sm100TmaWarpSpecializedILi1ELi1ELi32ELb0ELb0EEEJSH_NS5_IJNSW_ISF_SB_EES1M_EEESI_SJ_SI_SJ_NS1H_6fusion15FusionCallbacksIS1L_NS1O_17LinearCombinationISI_fSI_fLNS_15FloatRoundStyleE2EEESH_S1N_JEEENS4_5SM1004TMEM4LOAD26SM100_TMEM_LOAD_16dp32b32xES1F_NS15_INS16_ILi2ELi4ELi3EEES19_NSW_INS5_IJSC_SF_EEENS5_IJSF_SB_EEEEEEENS4_39AutoVectorizingCopyWithAssumedAlignmentILi128EEENS4_14SM90_TMA_STOREES22_S24_S24_EEEvvEEEEvNT_6ParamsE,@function
        .size           _ZN7cutlass13device_kernelINS_4gemm6kernel13GemmUniversalIN4cute5tupleIJiiiiEEENS1_10collective13CollectiveMmaINS1_35MainloopSm100TmaUmmaWarpSpecializedILi13ELi2ELi4ENS5_IJNS4_1CILi1EEENSA_ILi8EEESB_EEEEENS5_IJNSA_ILi64EEESF_NSA_ILi128EEEEEENS_12float_e5m2_tENS5_IJlSB_lEEESI_SJ_NS4_8TiledMMAINS4_8MMA_AtomIJNS4_10MMA_TraitsINS4_19SM100_MMA_F8F6F4_SSEJSI_SI_fSF_SF_NS4_17integral_constantINS4_4UMMA5MajorELSQ_0EEESR_NSO_INSP_7ScaleInELSS_0EEEST_EEEEEENS4_6LayoutINS5_IJSB_SB_SB_EEENS5_IJNSA_ILi0EEESY_SY_EEEEENS5_IJNS4_10UnderscoreES11_S11_EEEEENS4_23SM90_TMA_LOAD_MULTICASTENS4_14ComposedLayoutINS4_7SwizzleILi3ELi4ELi3EEENS4_18smem_ptr_flag_bitsILi8EEENSW_INS5_IJSC_SG_EEENS5_IJSG_SB_EEEEEEEvNS4_8identityENS4_13SM90_TMA_LOADES1D_vS1E_EENS_8epilogue10collective18CollectiveEpilogueINS1H_23Sm100TmaWarpSpecializedILi1ELi1ELi32ELb0ELb0EEEJSH_NS5_IJNSW_ISF_SB_EES1M_EEESI_SJ_SI_SJ_NS1H_6fusion15FusionCallbacksIS1L_NS1O_17LinearCombinationISI_fSI_fLNS_15FloatRoundStyleE2EEESH_S1N_JEEENS4_5SM1004TMEM4LOAD26SM100_TMEM_LOAD_16dp32b32xES1F_NS15_INS16_ILi2ELi4ELi3EEES19_NSW_INS5_IJSC_SF_EEENS5_IJSF_SB_EEEEEEENS4_39AutoVectorizingCopyWithAssumedAlignmentILi128EEENS4_14SM90_TMA_STOREES22_S24_S24_EEEvvEEEEvNT_6ParamsE,(.L_x_163 - _ZN7cutlass13device_kernelINS_4gemm6kernel13GemmUniversalIN4cute5tupleIJiiiiEEENS1_10collective13CollectiveMmaINS1_35MainloopSm100TmaUmmaWarpSpecializedILi13ELi2ELi4ENS5_IJNS4_1CILi1EEENSA_ILi8EEESB_EEEEENS5_IJNSA_ILi64EEESF_NSA_ILi128EEEEEENS_12float_e5m2_tENS5_IJlSB_lEEESI_SJ_NS4_8TiledMMAINS4_8MMA_AtomIJNS4_10MMA_TraitsINS4_19SM100_MMA_F8F6F4_SSEJSI_SI_fSF_SF_NS4_17integral_constantINS4_4UMMA5MajorELSQ_0EEESR_NSO_INSP_7ScaleInELSS_0EEEST_EEEEEENS4_6LayoutINS5_IJSB_SB_SB_EEENS5_IJNSA_ILi0EEESY_SY_EEEEENS5_IJNS4_10UnderscoreES11_S11_EEEEENS4_23SM90_TMA_LOAD_MULTICASTENS4_14ComposedLayoutINS4_7SwizzleILi3ELi4ELi3EEENS4_18smem_ptr_flag_bitsILi8EEENSW_INS5_IJSC_SG_EEENS5_IJSG_SB_EEEEEEEvNS4_8identityENS4_13SM90_TMA_LOADES1D_vS1E_EENS_8epilogue10collective18CollectiveEpilogueINS1H_23Sm100TmaWarpSpecializedILi1ELi1ELi32ELb0ELb0EEEJSH_NS5_IJNSW_ISF_SB_EES1M_EEESI_SJ_SI_SJ_NS1H_6fusion15FusionCallbacksIS1L_NS1O_17LinearCombinationISI_fSI_fLNS_15FloatRoundStyleE2EEESH_S1N_JEEENS4_5SM1004TMEM4LOAD26SM100_TMEM_LOAD_16dp32b32xES1F_NS15_INS16_ILi2ELi4ELi3EEES19_NSW_INS5_IJSC_SF_EEENS5_IJSF_SB_EEEEEEENS4_39AutoVectorizingCopyWithAssumedAlignmentILi128EEENS4_14SM90_TMA_STOREES22_S24_S24_EEEvvEEEEvNT_6ParamsE)
        .other          _ZN7cutlass13device_kernelINS_4gemm6kernel13GemmUniversalIN4cute5tupleIJiiiiEEENS1_10collective13CollectiveMmaINS1_35MainloopSm100TmaUmmaWarpSpecializedILi13ELi2ELi4ENS5_IJNS4_1CILi1EEENSA_ILi8EEESB_EEEEENS5_IJNSA_ILi64EEESF_NSA_ILi128EEEEEENS_12float_e5m2_tENS5_IJlSB_lEEESI_SJ_NS4_8TiledMMAINS4_8MMA_AtomIJNS4_10MMA_TraitsINS4_19SM100_MMA_F8F6F4_SSEJSI_SI_fSF_SF_NS4_17integral_constantINS4_4UMMA5MajorELSQ_0EEESR_NSO_INSP_7ScaleInELSS_0EEEST_EEEEEENS4_6LayoutINS5_IJSB_SB_SB_EEENS5_IJNSA_ILi0EEESY_SY_EEEEENS5_IJNS4_10UnderscoreES11_S11_EEEEENS4_23SM90_TMA_LOAD_MULTICASTENS4_14ComposedLayoutINS4_7SwizzleILi3ELi4ELi3EEENS4_18smem_ptr_flag_bitsILi8EEENSW_INS5_IJSC_SG_EEENS5_IJSG_SB_EEEEEEEvNS4_8identityENS4_13SM90_TMA_LOADES1D_vS1E_EENS_8epilogue10collective18CollectiveEpilogueINS1H_23Sm100TmaWarpSpecializedILi1ELi1ELi32ELb0ELb0EEEJSH_NS5_IJNSW_ISF_SB_EES1M_EEESI_SJ_SI_SJ_NS1H_6fusion15FusionCallbacksIS1L_NS1O_17LinearCombinationISI_fSI_fLNS_15FloatRoundStyleE2EEESH_S1N_JEEENS4_5SM1004TMEM4LOAD26SM100_TMEM_LOAD_16dp32b32xES1F_NS15_INS16_ILi2ELi4ELi3EEES19_NSW_INS5_IJSC_SF_EEENS5_IJSF_SB_EEEEEEENS4_39AutoVectorizingCopyWithAssumedAlignmentILi128EEENS4_14SM90_TMA_STOREES22_S24_S24_EEEvvEEEEvNT_6ParamsE,@"STO_CUDA_ENTRY STV_DEFAULT"
_ZN7cutlass13device_kernelINS_4gemm6kernel13GemmUniversalIN4cute5tupleIJiiiiEEENS1_10collective13CollectiveMmaINS1_35MainloopSm100TmaUmmaWarpSpecializedILi13ELi2ELi4ENS5_IJNS4_1CILi1EEENSA_ILi8EEESB_EEEEENS5_IJNSA_ILi64EEESF_NSA_ILi128EEEEEENS_12float_e5m2_tENS5_IJlSB_lEEESI_SJ_NS4_8TiledMMAINS4_8MMA_AtomIJNS4_10MMA_TraitsINS4_19SM100_MMA_F8F6F4_SSEJSI_SI_fSF_SF_NS4_17integral_constantINS4_4UMMA5MajorELSQ_0EEESR_NSO_INSP_7ScaleInELSS_0EEEST_EEEEEENS4_6LayoutINS5_IJSB_SB_SB_EEENS5_IJNSA_ILi0EEESY_SY_EEEEENS5_IJNS4_10UnderscoreES11_S11_EEEEENS4_23SM90_TMA_LOAD_MULTICASTENS4_14ComposedLayoutINS4_7SwizzleILi3ELi4ELi3EEENS4_18smem_ptr_flag_bitsILi8EEENSW_INS5_IJSC_SG_EEENS5_IJSG_SB_EEEEEEEvNS4_8identityENS4_13SM90_TMA_LOADES1D_vS1E_EENS_8epilogue10collective18CollectiveEpilogueINS1H_23Sm100TmaWarpSpecializedILi1ELi1ELi32ELb0ELb0EEEJSH_NS5_IJNSW_ISF_SB_EES1M_EEESI_SJ_SI_SJ_NS1H_6fusion15FusionCallbacksIS1L_NS1O_17LinearCombinationISI_fSI_fLNS_15FloatRoundStyleE2EEESH_S1N_JEEENS4_5SM1004TMEM4LOAD26SM100_TMEM_LOAD_16dp32b32xES1F_NS15_INS16_ILi2ELi4ELi3EEES19_NSW_INS5_IJSC_SF_EEENS5_IJSF_SB_EEEEEEENS4_39AutoVectorizingCopyWithAssumedAlignmentILi128EEENS4_14SM90_TMA_STOREES22_S24_S24_EEEvvEEEEvNT_6ParamsE:
[----:B------:R-:W1:Y:S01]  /*0000*/  LDC R1, c[0x0][0x37c] ;  /* 0x0000df00ff017b82 */ /* 0x000e620000000800 */
[----:B------:R-:W2:Y:S01]  /*0010*/  S2R R76, SR_TID.X ;  /* 0x00000000004c7919 */ /* 0x000ea20000002100 */
[----:B------:R-:W3:Y:S01]  /*0020*/  LDCU.64 UR8, c[0x0][0x890] ;  /* 0x00011200ff0877ac */ /* 0x000ee20008000a00 */
[----:B------:R-:W-:Y:S02]  /*0030*/  PRMT R79, RZ, 0x7610, R79 ;  /* 0x00007610ff4f7816 */ /* 0x000fe4000000004f */
[----:B------:R-:W-:Y:S01]  /*0040*/  ELECT P3, URZ, PT ;  /* 0x0000000000ff782f */ /* 0x000fe20003860000 */
[----:B---3--:R-:W-:-:S04]  /*0050*/  UISETP.NE.U32.AND UP0, UPT, UR8, URZ, UPT ;  /* 0x000000ff0800728c */ /* 0x008fc8000bf05070 */
[----:B------:R-:W-:Y:S01]  /*0060*/  UISETP.NE.AND.EX UP0, UPT, UR9, URZ, UPT, UP0 ;  /* 0x000000ff0900728c */ /* 0x000fe2000bf05300 */
[----:B--2---:R-:W-:-:S05]  /*0070*/  SHF.R.U32.HI R80, RZ, 0x5, R76 ;  /* 0x00000005ff507819 */ /* 0x004fca000001164c */
[----:B------:R-:W2:Y:S02]  /*0080*/  SHFL.IDX PT, R0, R80, RZ, 0x1f ;  /* 0x00001fff50007589 */ /* 0x000ea400000e0000 */
[----:B--2---:R-:W-:Y:S01]  /*0090*/  R2UR UR22, R0 ;  /* 0x00000000001672ca */ /* 0x004fe200000e0000 */
[----:B-1----:R-:W-:-:S14]  /*00a0*/  BRA.U UP0, `(.L_x_0) ;  /* 0x0000000100307547 */ /* 0x002fdc000b800000 */
[----:B------:R-:W1:Y:S02]  /*00b0*/  LDCU.64 UR4, c[0x0][0x888] ;  /* 0x00011100ff0477ac */ /* 0x000e640008000a00 */
[----:B-1----:R-:W-:-:S04]  /*00c0*/  UISETP.NE.U32.AND UP0, UPT, UR4, URZ, UPT ;  /* 0x000000ff0400728c */ /* 0x002fc8000bf05070 */
[----:B------:R-:W-:-:S09]  /*00d0*/  UISETP.NE.AND.EX UP0, UPT, UR5, URZ, UPT, UP0 ;  /* 0x000000ff0500728c */ /* 0x000fd2000bf05300 */
[----:B------:R-:W-:Y:S05]  /*00e0*/  BRA.U !UP0, `(.L_x_1) ;  /* 0x0000000108147547 */ /* 0x000fea000b800000 */
[----:B------:R-:W1:Y:S01]  /*00f0*/  LDC.64 R2, c[0x0][0x888] ;  /* 0x00022200ff027b82 */ /* 0x000e620000000a00 */
[----:B------:R-:W1:Y:S02]  /*0100*/  LDCU.64 UR4, c[0x0][0x358] ;  /* 0x00006b00ff0477ac */ /* 0x000e640008000a00 */
[----:B-1----:R1:W5:Y:S01]  /*0110*/  LDG.E R39, desc[UR4][R2.64] ;  /* 0x0000000402277981 */ /* 0x002362000c1e1900 */
[----:B------:R-:W-:Y:S01]  /*0120*/  HFMA2 R79, -RZ, RZ, 0, 5.9604644775390625e-08 ;  /* 0x00000001ff4f7431 */ /* 0x000fe200000001ff */
[----:B------:R-:W-:Y:S05]  /*0130*/  BRA `(.L_x_0) ;  /* 0x00000000000c7947 */ /* 0x000fea0003800000 */
.L_x_1:
[----:B------:R-:W1:Y:S01]  /*0140*/  LDCU UR4, c[0x0][0x880] ;  /* 0x00011000ff0477ac */ /* 0x000e620008000800 */
[----:B------:R-:W-:Y:S01]  /*0150*/  HFMA2 R79, -RZ, RZ, 0, 5.9604644775390625e-08 ;  /* 0x00000001ff4f7431 */ /* 0x000fe200000001ff */
[----:B-1----:R-:W-:-:S07]  /*0160*/  MOV R39, UR4 ;  /* 0x0000000400277c02 */ /* 0x002fce0008000f00 */
.L_x_0:
[----:B------:R-:W2:Y:S02]  /*0170*/  LDCU.64 UR4, c[0x0][0x8b0] ;  /* 0x00011600ff0477ac */ /* 0x000ea40008000a00 */
[----:B--2---:R-:W-:-:S04]  /*0180*/  UISETP.NE.U32.AND UP0, UPT, UR4, URZ, UPT ;  /* 0x000000ff0400728c */ /* 0x004fc8000bf05070 */
[----:B------:R-:W-:-:S09]  /*0190*/  UISETP.NE.AND.EX UP0, UPT, UR5, URZ, UPT, UP0 ;  /* 0x000000ff0500728c */ /* 0x000fd2000bf05300 */
[----:B------:R-:W-:Y:S05]  /*01a0*/  BRA.U UP0, `(.L_x_2) ;  /* 0x0000000100287547 */ /* 0x000fea000b800000 */
[----:B------:R-:W2:Y:S02]  /*01b0*/  LDCU.64 UR4, c[0x0][0x8a8] ;  /* 0x00011500ff0477ac */ /* 0x000ea40008000a00 */
[----:B--2---:R-:W-:-:S04]  /*01c0*/  UISETP.NE.U32.AND UP0, UPT, UR4, URZ, UPT ;  /* 0x000000ff0400728c */ /* 0x004fc8000bf05070 */
[----:B------:R-:W-:-:S09]  /*01d0*/  UISETP.NE.AND.EX UP0, UPT, UR5, URZ, UPT, UP0 ;  /* 0x000000ff0500728c */ /* 0x000fd2000bf05300 */
[----:B------:R-:W-:Y:S05]  /*01e0*/  BRA.U !UP0, `(.L_x_3) ;  /* 0x0000000108107547 */ /* 0x000fea000b800000 */
[----:B-1----:R-:W1:Y:S01]  /*01f0*/  LDC.64 R2, c[0x0][0x8a8] ;  /* 0x00022a00ff027b82 */ /* 0x002e620000000a00 */
[----:B------:R-:W1:Y:S02]  /*0200*/  LDCU.64 UR4, c[0x0][0x358] ;  /* 0x00006b00ff0477ac */ /* 0x000e640008000a00 */
[----:B-1----:R2:W5:Y:S01]  /*0210*/  LDG.E R38, desc[UR4][R2.64] ;  /* 0x0000000402267981 */ /* 0x002562000c1e1900 */
[----:B------:R-:W-:Y:S05]  /*0220*/  BRA `(.L_x_2) ;  /* 0x0000000000087947 */ /* 0x000fea0003800000 */
.L_x_3:
[----:B------:R-:W2:Y:S02]  /*0230*/  LDCU UR4, c[0x0][0x8a0] ;  /* 0x00011400ff0477ac */ /* 0x000ea40008000800 */
[----:B--2---:R-:W-:Y:S02]  /*0240*/  MOV R38, UR4 ;  /* 0x0000000400267c02 */ /* 0x004fe40008000f00 */
.L_x_2:
[----:B------:R-:W-:Y:S01]  /*0250*/  IMAD.U32 R0, RZ, RZ, UR22 ;  /* 0x00000016ff007e24 */ /* 0x000fe2000f8e00ff */
[----:B------:R-:W-:Y:S04]  /*0260*/  BSSY.RECONVERGENT B0, `(.L_x_4) ;  /* 0x000000c000007945 */ /* 0x000fe80003800200 */
[C---:B------:R-:W-:Y:S02]  /*0270*/  ISETP.NE.OR P1, PT, R0.reuse, 0x1, !P3 ;  /* 0x000000010000780c */ /* 0x040fe40005f25670 */
[----:B------:R-:W-:-:S11]  /*0280*/  ISETP.NE.OR P0, PT, R0, 0x3, !P3 ;  /* 0x000000030000780c */ /* 0x000fd60005f05670 */
[----:B------:R-:W-:Y:S05]  /*0290*/  @P1 BRA `(.L_x_5) ;  /* 0x0000000000201947 */ /* 0x000fea0003800000 */
[----:B------:R-:W3:Y:S02]  /*02a0*/  LDCU.64 UR4, c[0x0][0x348] ;  /* 0x00006900ff0477ac */ /* 0x000ee40008000a00 */
[----:B---3--:R-:W-:Y:S02]  /*02b0*/  UIADD3 UR6, UP1, UPT, UR4, 0x80, URZ ;  /* 0x0000008004067890 */ /* 0x008fe4000ff3e0ff */
[----:B------:R-:W-:Y:S02]  /*02c0*/  UIADD3 UR4, UP0, UPT, UR4, 0x180, URZ ;  /* 0x0000018004047890 */ /* 0x000fe4000ff1e0ff */
[----:B------:R-:W-:Y:S02]  /*02d0*/  UIADD3.X UR7, UPT, UPT, URZ, UR5, URZ, UP1, !UPT ;  /* 0x00000005ff077290 */ /* 0x000fe40008ffe4ff */
[----:B------:R-:W-:-:S07]  /*02e0*/  UIADD3.X UR5, UPT, UPT, URZ, UR5, URZ, UP0, !UPT ;  /* 0x00000005ff057290 */ /* 0x000fce00087fe4ff */
[----:B------:R3:W-:Y:S02]  /*02f0*/  UTMACCTL.PF [UR6] ;  /* 0x00000000060079b9 */ /* 0x0007e40008040000 */
[----:B------:R3:W-:Y:S02]  /*0300*/  UTMACCTL.PF [UR4] ;  /* 0x00000000040079b9 */ /* 0x0007e40008040000 */
[----:B---3--:R-:W-:Y:S01]  /*0310*/  NOP ;  /* 0x0000000000007918 */ /* 0x008fe20000000000 */
.L_x_5:
[----:B------:R-:W-:Y:S05]  /*0320*/  BSYNC.RECONVERGENT B0 ;  /* 0x0000000000007941 */ /* 0x000fea0003800200 */
.L_x_4:
[----:B------:R-:W-:Y:S04]  /*0330*/  BSSY.RECONVERGENT B0, `(.L_x_6) ;  /* 0x000000a000007945 */ /* 0x000fe80003800200 */
        /* <DEDUP_REMOVED lines=9> */
.L_x_7:
[----:B------:R-:W-:Y:S05]  /*03d0*/  BSYNC.RECONVERGENT B0 ;  /* 0x0000000000007941 */ /* 0x000fea0003800200 */
.L_x_6:
[----:B------:R-:W3:Y:S01]  /*03e0*/  LDCU.64 UR4, c[0x0][0x888] ;  /* 0x00011100ff0477ac */ /* 0x000ee20008000a00 */
[----:B------:R-:W-:Y:S02]  /*03f0*/  UISETP.EQ.U32.AND UP1, UPT, UR8, URZ, UPT ;  /* 0x000000ff0800728c */ /* 0x000fe4000bf22070 */
[----:B------:R-:W-:Y:S02]  /*0400*/  UPLOP3.LUT UP3, UPT, UPT, UPT, UPT, 0x80, 0x8 ;  /* 0x000000000008789c */ /* 0x000fe40003f6f070 */
[----:B---3--:R-:W-:-:S04]  /*0410*/  UISETP.NE.U32.AND UP0, UPT, UR4, URZ, UPT ;  /* 0x000000ff0400728c */ /* 0x008fc8000bf05070 */
[----:B------:R-:W-:-:S04]  /*0420*/  UISETP.NE.AND.EX UP0, UPT, UR5, URZ, UPT, UP0 ;  /* 0x000000ff0500728c */ /* 0x000fc8000bf05300 */
[----:B------:R-:W-:-:S04]  /*0430*/  UISETP.EQ.OR.EX UP2, UPT, UR9, URZ, !UP0, UP1 ;  /* 0x000000ff0900728c */ /* 0x000fc8000c742710 */
[----:B------:R-:W-:-:S05]  /*0440*/  UP2UR UR61, UPR, URZ, 0x4 ;  /* 0x00000004ff3d7883 */ /* 0x000fca0008000000 */
[----:B------:R-:W-:Y:S07]  /*0450*/  BRA.U !UP2, `(.L_x_8) ;  /* 0x000000010a207547 */ /* 0x000fee000b800000 */
[----:B------:R-:W-:Y:S01]  /*0460*/  UISETP.NE.U32.AND UP1, UPT, UR8, URZ, UPT ;  /* 0x000000ff0800728c */ /* 0x000fe2000bf25070 */
[----:B-----5:R-:W-:Y:S01]  /*0470*/  FSETP.NEU.AND P0, PT, R39, RZ, PT ;  /* 0x000000ff2700720b */ /* 0x020fe20003f0d000 */
[----:B------:R-:W-:Y:S02]  /*0480*/  USEL UR4, URZ, 0xffffffff, UP0 ;  /* 0xffffffffff047887 */ /* 0x000fe40008000000 */
[----:B------:R-:W-:-:S10]  /*0490*/  UISETP.NE.AND.EX UP1, UPT, UR9, URZ, UPT, UP1 ;  /* 0x000000ff0900728c */ /* 0x000fd4000bf25310 */
[----:B------:R-:W-:Y:S01]  /*04a0*/  VOTEU.ANY UP0, P0 ;  /* 0x0000000000ff7886 */ /* 0x000fe20000000100 */
[----:B------:R-:W-:-:S04]  /*04b0*/  @!UP1 USEL UR4, URZ, 0xffffffff, UP0 ;  /* 0xffffffffff049887 */ /* 0x000fc80008000000 */
[----:B------:R-:W-:-:S04]  /*04c0*/  ULOP3.LUT UR4, UR4, 0x1, URZ, 0xc0, !UPT ;  /* 0x0000000104047892 */ /* 0x000fc8000f8ec0ff */
[----:B------:R-:W-:-:S11]  /*04d0*/  UISETP.NE.U32.AND UP3, UPT, UR4, 0x1, UPT ;  /* 0x000000010400788c */ /* 0x000fd6000bf65070 */
.L_x_8:
[----:B-12---:R-:W1:Y:S01]  /*04e0*/  SHFL.IDX PT, R2, R80, RZ, 0x1f ;  /* 0x00001fff50027589 */ /* 0x006e6200000e0000 */
[----:B------:R-:W-:-:S04]  /*04f0*/  UISETP.NE.AND UP0, UPT, UR22, 0x2, UPT ;  /* 0x000000021600788c */ /* 0x000fc8000bf05270 */
[----:B------:R-:W-:Y:S01]  /*0500*/  USEL UR34, URZ, 0x1, UP0 ;  /* 0x00000001ff227887 */ /* 0x000fe20008000000 */
[----:B-1----:R-:W-:-:S13]  /*0510*/  ISETP.NE.AND P0, PT, R2, RZ, PT ;  /* 0x000000ff0200720c */ /* 0x002fda0003f05270 */
[----:B------:R-:W-:Y:S05]  /*0520*/  @P0 BRA `(.L_x_9) ;  /* 0x0000000000ac0947 */ /* 0x000fea0003800000 */
[----:B------:R-:W-:Y:S01]  /*0530*/  ELECT P0, URZ, PT ;  /* 0x0000000000ff782f */ /* 0x000fe20003800000 */
[----:B------:R-:W-:-:S12]  /*0540*/  BSSY.RECONVERGENT B0, `(.L_x_9) ;  /* 0x0000029000007945 */ /* 0x000fd80003800200 */
[----:B------:R-:W-:Y:S05]  /*0550*/  @!P0 BRA `(.L_x_10) ;  /* 0x00000000009c8947 */ /* 0x000fea0003800000 */
[----:B------:R-:W1:Y:S01]  /*0560*/  S2UR UR4, SR_CgaCtaId ;  /* 0x00000000000479c3 */ /* 0x000e620000008800 */
[----:B------:R-:W-:Y:S01]  /*0570*/  UMOV UR5, 0x400 ;  /* 0x0000040000057882 */ /* 0x000fe20000000000 */
[----:B------:R-:W-:Y:S01]  /*0580*/  UMOV UR8, 0x1 ;  /* 0x0000000100087882 */ /* 0x000fe20000000000 */
[----:B------:R-:W-:Y:S01]  /*0590*/  UMOV UR6, 0x8 ;  /* 0x0000000800067882 */ /* 0x000fe20000000000 */
[----:B------:R-:W-:-:S04]  /*05a0*/  UIADD3 UR8, UPT, UPT, -UR8, 0x100000, URZ ;  /* 0x0010000008087890 */ /* 0x000fc8000fffe1ff */
[----:B------:R-:W-:Y:S02]  /*05b0*/  USHF.L.U32 UR9, UR8, 0xb, URZ ;  /* 0x0000000b08097899 */ /* 0x000fe400080006ff */
[----:B------:R-:W-:Y:S02]  /*05c0*/  USHF.L.U32 UR8, UR8, 0x1, URZ ;  /* 0x0000000108087899 */ /* 0x000fe400080006ff */
[----:B------:R-:W-:-:S04]  /*05d0*/  UIADD3 UR6, UPT, UPT, -UR6, 0x100000, URZ ;  /* 0x0010000006067890 */ /* 0x000fc8000fffe1ff */
[----:B------:R-:W-:Y:S02]  /*05e0*/  USHF.L.U32 UR7, UR6, 0xb, URZ ;  /* 0x0000000b06077899 */ /* 0x000fe400080006ff */
[----:B------:R-:W-:Y:S02]  /*05f0*/  USHF.L.U32 UR6, UR6, 0x1, URZ ;  /* 0x0000000106067899 */ /* 0x000fe400080006ff */
[----:B-1----:R-:W-:Y:S01]  /*0600*/  ULEA UR4, UR4, UR5, 0x18 ;  /* 0x0000000504047291 */ /* 0x002fe2000f8ec0ff */
[----:B------:R-:W1:Y:S11]  /*0610*/  FENCE.VIEW.ASYNC.S ;  /* 0x00000000000073c6 */ /* 0x000e760000000000 */
[----:B-1----:R1:W2:Y:S01]  /*0620*/  SYNCS.EXCH.64 URZ, [UR4], UR8 ;  /* 0x0000000804ff75b2 */ /* 0x0022a20008000100 */
[----:B------:R1:W3:Y:S01]  /*0630*/  SYNCS.EXCH.64 URZ, [UR4+0x68], UR6 ;  /* 0x0000680604ff75b2 */ /* 0x0002e20008000100 */
[----:B------:R1:W4:Y:S01]  /*0640*/  SYNCS.EXCH.64 URZ, [UR4+0x8], UR8 ;  /* 0x0000080804ff75b2 */ /* 0x0003220008000100 */
[----:B------:R1:W1:Y:S01]  /*0650*/  SYNCS.EXCH.64 URZ, [UR4+0x70], UR6 ;  /* 0x0000700604ff75b2 */ /* 0x0002620008000100 */
        /* <DEDUP_REMOVED lines=22> */
[----:B--234-:R-:W-:Y:S01]  /*07c0*/  NOP ;  /* 0x0000000000007918 */ /* 0x01cfe20000000000 */
.L_x_10:
[----:B-1----:R-:W-:Y:S05]  /*07d0*/  BSYNC.RECONVERGENT B0 ;  /* 0x0000000000007941 */ /* 0x002fea0003800200 */
.L_x_9:
[----:B------:R-:W1:Y:S01]  /*07e0*/  SHFL.IDX PT, R2, R80, RZ, 0x1f ;  /* 0x00001fff50027589 */ /* 0x000e6200000e0000 */
[----:B------:R-:W-:Y:S01]  /*07f0*/  NOP ;  /* 0x0000000000007918 */ /* 0x000fe20000000000 */
[----:B-1----:R-:W-:-:S13]  /*0800*/  ISETP.NE.AND P0, PT, R2, 0x1, PT ;  /* 0x000000010200780c */ /* 0x002fda0003f05270 */
[----:B------:R-:W-:Y:S05]  /*0810*/  @P0 BRA `(.L_x_11) ;  /* 0x0000000000400947 */ /* 0x000fea0003800000 */
        /* <DEDUP_REMOVED lines=9> */
[----:B------:R-:W-:Y:S01]  /*08b0*/  USHF.L.U32 UR6, UR6, 0x1, URZ ;  /* 0x0000000106067899 */ /* 0x000fe200080006ff */
[----:B------:R-:W-:Y:S01]  /*08c0*/  ELECT P0, URZ, PT ;  /* 0x0000000000ff782f */ /* 0x000fe20003800000 */
[----:B-1----:R-:W-:Y:S01]  /*08d0*/  ULEA UR4, UR4, UR5, 0x18 ;  /* 0x0000000504047291 */ /* 0x002fe2000f8ec0ff */
[----:B------:R-:W1:Y:S11]  /*08e0*/  FENCE.VIEW.ASYNC.S ;  /* 0x00000000000073c6 */ /* 0x000e760000000000 */
[----:B-1----:R1:W2:Y:S01]  /*08f0*/  SYNCS.EXCH.64 URZ, [UR4+0xd0], UR8 ;  /* 0x0000d00804ff75b2 */ /* 0x0022a20008000100 */
[----:B------:R1:W3:Y:S01]  /*0900*/  SYNCS.EXCH.64 URZ, [UR4+0xd8], UR6 ;  /* 0x0000d80604ff75b2 */ /* 0x0002e20008000100 */
[----:B------:R-:W-:Y:S01]  /*0910*/  NOP ;  /* 0x0000000000007918 */ /* 0x000fe20000000000 */
.L_x_11:
[----:B------:R-:W4:Y:S01]  /*0920*/  SHFL.IDX PT, R2, R80, RZ, 0x1f ;  /* 0x00001fff50027589 */ /* 0x000f2200000e0000 */
[----:B------:R-:W-:Y:S01]  /*0930*/  NOP ;  /* 0x0000000000007918 */ /* 0x000fe20000000000 */
[----:B----4-:R-:W-:-:S13]  /*0940*/  ISETP.NE.AND P0, PT, R2, 0x3, PT ;  /* 0x000000030200780c */ /* 0x010fda0003f05270 */
[----:B------:R-:W-:Y:S05]  /*0950*/  @P0 BRA `(.L_x_12) ;  /* 0x0000000000300947 */ /* 0x000fea0003800000 */
[----:B-1----:R-:W1:Y:S01]  /*0960*/  S2UR UR6, SR_CgaCtaId ;  /* 0x00000000000679c3 */ /* 0x002e620000008800 */
[----:B------:R-:W-:Y:S01]  /*0970*/  UMOV UR4, 0x400 ;  /* 0x0000040000047882 */ /* 0x000fe20000000000 */
[----:B------:R-:W-:Y:S01]  /*0980*/  UMOV UR5, 0x20 ;  /* 0x0000002000057882 */ /* 0x000fe20000000000 */
[----:B------:R-:W-:Y:S01]  /*0990*/  ELECT P0, URZ, PT ;  /* 0x0000000000ff782f */ /* 0x000fe20003800000 */
[----:B-1----:R-:W-:Y:S02]  /*09a0*/  ULEA UR6, UR6, UR4, 0x18 ;  /* 0x0000000406067291 */ /* 0x002fe4000f8ec0ff */
[----:B------:R-:W-:-:S04]  /*09b0*/  UIADD3 UR4, UPT, UPT, -UR5, 0x100000, URZ ;  /* 0x0010000005047890 */ /* 0x000fc8000fffe1ff */
[----:B------:R-:W-:Y:S02]  /*09c0*/  USHF.L.U32 UR5, UR4, 0xb, URZ ;  /* 0x0000000b04057899 */ /* 0x000fe400080006ff */
[----:B------:R-:W-:Y:S01]  /*09d0*/  USHF.L.U32 UR4, UR4, 0x1, URZ ;  /* 0x0000000104047899 */ /* 0x000fe200080006ff */
[----:B------:R-:W1:Y:S11]  /*09e0*/  FENCE.VIEW.ASYNC.S ;  /* 0x00000000000073c6 */ /* 0x000e760000000000 */
[----:B-1----:R4:W1:Y:S01]  /*09f0*/  SYNCS.EXCH.64 URZ, [UR6+0xe0], UR4 ;  /* 0x0000e00406ff75b2 */ /* 0x0028620008000100 */
[----:B------:R4:W1:Y:S02]  /*0a00*/  SYNCS.EXCH.64 URZ, [UR6+0xe8], UR4 ;  /* 0x0000e80406ff75b2 */ /* 0x0008640008000100 */
[----:B----4-:R-:W-:Y:S01]  /*0a10*/  NOP ;  /* 0x0000000000007918 */ /* 0x010fe20000000000 */
.L_x_12:
[----:B------:R-:W4:Y:S01]  /*0a20*/  SHFL.IDX PT, R2, R80, RZ, 0x1f ;  /* 0x00001fff50027589 */ /* 0x000f2200000e0000 */
[----:B------:R-:W-:Y:S01]  /*0a30*/  NOP ;  /* 0x0000000000007918 */ /* 0x000fe20000000000 */
[----:B----4-:R-:W-:-:S13]  /*0a40*/  ISETP.NE.AND P0, PT, R2, 0x4, PT ;  /* 0x000000040200780c */ /* 0x010fda0003f05270 */
[----:B------:R-:W-:Y:S05]  /*0a50*/  @P0 BRA `(.L_x_13) ;  /* 0x00000000004c0947 */ /* 0x000fea0003800000 */
[----:B-1----:R-:W1:Y:S01]  /*0a60*/  S2UR UR6, SR_CgaCtaId ;  /* 0x00000000000679c3 */ /* 0x002e620000008800 */
[----:B------:R-:W-:Y:S01]  /*0a70*/  UMOV UR4, 0x720 ;  /* 0x0000072000047882 */ /* 0x000fe20000000000 */
[----:B------:R-:W-:Y:S01]  /*0a80*/  UMOV UR5, 0x400 ;  /* 0x0000040000057882 */ /* 0x000fe20000000000 */
[----:B------:R-:W-:Y:S01]  /*0a90*/  USEL UR4, UR4, 0x620, UP3 ;  /* 0x0000062004047887 */ /* 0x000fe20009800000 */
[----:B------:R-:W-:Y:S01]  /*0aa0*/  UMOV UR8, 0x1 ;  /* 0x0000000100087882 */ /* 0x000fe20000000000 */
[----:B------:R-:W-:Y:S01]  /*0ab0*/  ELECT P0, URZ, PT ;  /* 0x0000000000ff782f */ /* 0x000fe20003800000 */
[----:B------:R-:W-:-:S04]  /*0ac0*/  UIADD3 UR8, UPT, UPT, -UR8, 0x100000, URZ ;  /* 0x0010000008087890 */ /* 0x000fc8000fffe1ff */
[----:B------:R-:W-:Y:S02]  /*0ad0*/  USHF.L.U32 UR9, UR8, 0xb, URZ ;  /* 0x0000000b08097899 */ /* 0x000fe400080006ff */
[----:B------:R-:W-:Y:S02]  /*0ae0*/  USHF.L.U32 UR8, UR8, 0x1, URZ ;  /* 0x0000000108087899 */ /* 0x000fe400080006ff */
[----:B-1----:R-:W-:Y:S02]  /*0af0*/  ULEA UR6, UR6, UR5, 0x18 ;  /* 0x0000000506067291 */ /* 0x002fe4000f8ec0ff */
[----:B------:R-:W-:-:S04]  /*0b00*/  UIADD3 UR4, UPT, UPT, -UR4, 0x100000, URZ ;  /* 0x0010000004047890 */ /* 0x000fc8000fffe1ff */
[----:B------:R-:W-:Y:S02]  /*0b10*/  USHF.L.U32 UR5, UR4, 0xb, URZ ;  /* 0x0000000b04057899 */ /* 0x000fe400080006ff */
[----:B------:R-:W-:Y:S01]  /*0b20*/  USHF.L.U32 UR4, UR4, 0x1, URZ ;  /* 0x0000000104047899 */ /* 0x000fe200080006ff */
[----:B------:R-:W1:Y:S03]  /*0b30*/  FENCE.VIEW.ASYNC.S ;  /* 0x00000000000073c6 */ /* 0x000e660000000000 */
[----:B-1----:R4:W1:Y:S08]  /*0b40*/  SYNCS.EXCH.64 URZ, [UR6+0xf0], UR8 ;  /* 0x0000f00806ff75b2 */ /* 0x0028700008000100 */
[----:B------:R4:W1:Y:S01]  /*0b50*/  SYNCS.EXCH.64 URZ, [UR6+0x100], UR4 ;  /* 0x0001000406ff75b2 */ /* 0x0008620008000100 */
[----:B------:R4:W1:Y:S01]  /*0b60*/  SYNCS.EXCH.64 URZ, [UR6+0xf8], UR8 ;  /* 0x0000f80806ff75b2 */ /* 0x0008620008000100 */
[----:B------:R4:W1:Y:S02]  /*0b70*/  SYNCS.EXCH.64 URZ, [UR6+0x108], UR4 ;  /* 0x0001080406ff75b2 */ /* 0x0008640008000100 */
[----:B----4-:R-:W-:Y:S01]  /*0b80*/  NOP ;  /* 0x0000000000007918 */ /* 0x010fe20000000000 */
.L_x_13:
[----:B------:R-:W4:Y:S01]  /*0b90*/  SHFL.IDX PT, R2, R80, RZ, 0x1f ;  /* 0x00001fff50027589 */ /* 0x000f2200000e0000 */
[----:B------:R-:W-:Y:S01]  /*0ba0*/  NOP ;  /* 0x0000000000007918 */ /* 0x000fe20000000000 */
[----:B----4-:R-:W-:-:S13]  /*0bb0*/  ISETP.NE.AND P0, PT, R2, 0x5, PT ;  /* 0x000000050200780c */ /* 0x010fda0003f05270 */
[----:B------:R-:W-:Y:S05]  /*0bc0*/  @P0 BRA `(.L_x_14) ;  /* 0x0000000000580947 */ /* 0x000fea0003800000 */
[----:B-1----:R-:W1:Y:S01]  /*0bd0*/  S2UR UR4, SR_CgaCtaId ;  /* 0x00000000000479c3 */ /* 0x002e620000008800 */
        /* <DEDUP_REMOVED lines=12> */
[----:B-1----:R4:W1:Y:S01]  /*0ca0*/  SYNCS.EXCH.64 URZ, [UR4+0x110], UR8 ;  /* 0x0001100804ff75b2 */ /* 0x0028620008000100 */
[----:B------:R4:W1:Y:S01]  /*0cb0*/  SYNCS.EXCH.64 URZ, [UR4+0x130], UR6 ;  /* 0x0001300604ff75b2 */ /* 0x0008620008000100 */
[----:B------:R4:W1:Y:S01]  /*0cc0*/  SYNCS.EXCH.64 URZ, [UR4+0x118], UR8 ;  /* 0x0001180804ff75b2 */ /* 0x0008620008000100 */
[----:B------:R4:W1:Y:S01]  /*0cd0*/  SYNCS.EXCH.64 URZ, [UR4+0x138], UR6 ;  /* 0x0001380604ff75b2 */ /* 0x0008620008000100 */
[----:B------:R4:W1:Y:S01]  /*0ce0*/  SYNCS.EXCH.64 URZ, [UR4+0x120], UR8 ;  /* 0x0001200804ff75b2 */ /* 0x0008620008000100 */
[----:B------:R4:W1:Y:S01]  /*0cf0*/  SYNCS.EXCH.64 URZ, [UR4+0x140], UR6 ;  /* 0x0001400604ff75b2 */ /* 0x0008620008000100 */
[----:B------:R4:W1:Y:S01]  /*0d00*/  SYNCS.EXCH.64 URZ, [UR4+0x128], UR8 ;  /* 0x0001280804ff75b2 */ /* 0x0008620008000100 */
[----:B------:R4:W1:Y:S02]  /*0d10*/  SYNCS.EXCH.64 URZ, [UR4+0x148], UR6 ;  /* 0x0001480604ff75b2 */ /* 0x0008640008000100 */
[----:B----4-:R-:W-:Y:S01]  /*0d20*/  NOP ;  /* 0x0000000000007918 */ /* 0x010fe20000000000 */
.L_x_14:
[----:B------:R-:W4:Y:S01]  /*0d30*/  SHFL.IDX PT, R2, R80, RZ, 0x1f ;  /* 0x00001fff50027589 */ /* 0x000f2200000e0000 */
[----:B------:R-:W1:Y:S01]  /*0d40*/  S2UR UR48, SR_CgaCtaId ;  /* 0x00000000003079c3 */ /* 0x000e620000008800 */
[----:B------:R-:W-:Y:S01]  /*0d50*/  NOP ;  /* 0x0000000000007918 */ /* 0x000fe20000000000 */
[----:B----4-:R-:W-:-:S13]  /*0d60*/  ISETP.NE.AND P0, PT, R2, 0x3, PT ;  /* 0x000000030200780c */ /* 0x010fda0003f05270 */
[----:B-1----:R-:W-:Y:S05]  /*0d70*/  @P0 BRA `(.L_x_15) ;  /* 0x0000000000340947 */ /* 0x002fea0003800000 */
[----:B------:R-:W-:Y:S01]  /*0d80*/  UMOV UR4, 0x400 ;  /* 0x0000040000047882 */ /* 0x000fe20000000000 */
[----:B------:R-:W-:Y:S01]  /*0d90*/  UMOV UR6, 0x20 ;  /* 0x0000002000067882 */ /* 0x000fe20000000000 */
[----:B------:R-:W-:Y:S02]  /*0da0*/  ULEA UR4, UR48, UR4, 0x18 ;  /* 0x0000000430047291 */ /* 0x000fe4000f8ec0ff */
[----:B------:R-:W-:-:S04]  /*0db0*/  UIADD3 UR6, UPT, UPT, -UR6, 0x100000, URZ ;  /* 0x0010000006067890 */ /* 0x000fc8000fffe1ff */
[----:B------:R-:W-:Y:S02]  /*0dc0*/  USHF.L.U32 UR7, UR6, 0xb, URZ ;  /* 0x0000000b06077899 */ /* 0x000fe400080006ff */
[----:B------:R-:W-:Y:S01]  /*0dd0*/  USHF.L.U32 UR6, UR6, 0x1, URZ ;  /* 0x0000000106067899 */ /* 0x000fe200080006ff */
[----:B------:R-:W-:Y:S01]  /*0de0*/  ELECT P0, URZ, PT ;  /* 0x0000000000ff782f */ /* 0x000fe20003800000 */
[----:B------:R-:W1:Y:S10]  /*0df0*/  FENCE.VIEW.ASYNC.S ;  /* 0x00000000000073c6 */ /* 0x000e740000000000 */
[----:B-1----:R1:W4:Y:S01]  /*0e00*/  SYNCS.EXCH.64 URZ, [UR4+0x150], UR6 ;  /* 0x0001500604ff75b2 */ /* 0x0023220008000100 */
[----:B------:R1:W1:Y:S01]  /*0e10*/  SYNCS.EXCH.64 URZ, [UR4+0x160], UR6 ;  /* 0x0001600604ff75b2 */ /* 0x0002620008000100 */
[----:B------:R1:W1:Y:S01]  /*0e20*/  SYNCS.EXCH.64 URZ, [UR4+0x158], UR6 ;  /* 0x0001580604ff75b2 */ /* 0x0002620008000100 */
[----:B------:R1:W1:Y:S01]  /*0e30*/  SYNCS.EXCH.64 URZ, [UR4+0x168], UR6 ;  /* 0x0001680604ff75b2 */ /* 0x0002620008000100 */
[----:B------:R-:W-:Y:S01]  /*0e40*/  NOP ;  /* 0x0000000000007918 */ /* 0x000fe20000000000 */
.L_x_15:
[----:B-1----:R-:W1:Y:S01]  /*0e50*/  LDCU UR4, c[0x0][0x36c] ;  /* 0x00006d80ff0477ac */ /* 0x002e620008000800 */
[----:B------:R-:W-:Y:S01]  /*0e60*/  ISETP.NE.OR P3, PT, R0, 0x2, !P3 ;  /* 0x000000020000780c */ /* 0x000fe20005f65670 */
[----:B------:R-:W-:Y:S01]  /*0e70*/  NOP ;  /* 0x0000000000007918 */ /* 0x000fe20000000000 */
[----:B------:R-:W-:Y:S01]  /*0e80*/  LOP3.LUT R0, R76, 0x1f, RZ, 0xc0, !PT ;  /* 0x0000001f4c007812 */ /* 0x000fe200078ec0ff */
[----:B------:R-:W-:Y:S02]  /*0e90*/  UISETP.NE.AND UP4, UPT, UR22, URZ, UPT ;  /* 0x000000ff1600728c */ /* 0x000fe4000bf85270 */
[----:B-1----:R-:W-:-:S09]  /*0ea0*/  UISETP.EQ.U32.AND UP5, UPT, UR4, 0x1, UPT ;  /* 0x000000010400788c */ /* 0x002fd2000bfa2070 */
[----:B------:R-:W-:Y:S05]  /*0eb0*/  BRA.U !UP5, `(.L_x_16) ;  /* 0x000000010d087547 */ /* 0x000fea000b800000 */
[----:B--234-:R-:W-:Y:S01]  /*0ec0*/  UCGABAR_ARV ;  /* 0x00000000000079c7 */ /* 0x01cfe20008000000 */
[----:B------:R-:W-:Y:S05]  /*0ed0*/  BRA `(.L_x_17) ;  /* 0x0000000000047947 */ /* 0x000fea0003800000 */
.L_x_16:
[----:B--234-:R-:W-:Y:S01]  /*0ee0*/  NOP ;  /* 0x0000000000007918 */ /* 0x01cfe20000000000 */
.L_x_17:
[----:B------:R-:W1:Y:S01]  /*0ef0*/  S2UR UR7, SR_CTAID.X ;  /* 0x00000000000779c3 */ /* 0x000e620000002500 */
[----:B------:R-:W-:-:S05]  /*0f00*/  CS2R.32 R3, SR_CgaSize ;  /* 0x0000000000037805 */ /* 0x000fca0000008a00 */
[----:B------:R-:W-:-:S05]  /*0f10*/  IMAD R3, R3, -0xa0, RZ ;  /* 0xffffff6003037824 */ /* 0x000fca00078e02ff */
[----:B------:R-:W-:-:S14]  /*0f20*/  R2UR UR5, R3 ;  /* 0x00000000030572ca */ /* 0x000fdc00000e0000 */
[----:B------:R-:W2:Y:S01]  /*0f30*/  LDCU UR5, c[0x0][UR5+0x2b0] ;  /* 0x00005600050577ac */ /* 0x000ea20008000800 */
[----:B------:R-:W-:-:S05]  /*0f40*/  CS2R.32 R3, SR_CgaSize ;  /* 0x0000000000037805 */ /* 0x000fca0000008a00 */
[----:B------:R-:W-:-:S05]  /*0f50*/  IMAD R3, R3, -0xa0, RZ ;  /* 0xffffff6003037824 */ /* 0x000fca00078e02ff */
[----:B------:R-:W-:-:S14]  /*0f60*/  R2UR UR4, R3 ;  /* 0x00000000030472ca */ /* 0x000fdc00000e0000 */
[----:B------:R-:W3:Y:S01]  /*0f70*/  LDCU UR4, c[0x0][UR4+0x2b4] ;  /* 0x00005680040477ac */ /* 0x000ee20008000800 */
[----:B------:R-:W4:Y:S01]  /*0f80*/  S2UR UR8, SR_CTAID.Y ;  /* 0x00000000000879c3 */ /* 0x000f220000002600 */
[----:B------:R-:W3:Y:S01]  /*0f90*/  LDCU UR23, c[0x0][0xb24] ;  /* 0x00016480ff1777ac */ /* 0x000ee20008000800 */
[----:B------:R-:W-:-:S05]  /*0fa0*/  CS2R.32 R3, SR_CgaSize ;  /* 0x0000000000037805 */ /* 0x000fca0000008a00 */
[----:B------:R-:W-:-:S05]  /*0fb0*/  IMAD R3, R3, -0xa0, RZ ;  /* 0xffffff6003037824 */ /* 0x000fca00078e02ff */
[----:B------:R-:W-:-:S14]  /*0fc0*/  R2UR UR60, R3 ;  /* 0x00000000033c72ca */ /* 0x000fdc00000e0000 */
[----:B------:R-:W3:Y:S01]  /*0fd0*/  LDCU UR60, c[0x0][UR60+0x2a0] ;  /* 0x000054003c3c77ac */ /* 0x000ee20008000800 */
[----:B------:R-:W1:Y:S01]  /*0fe0*/  S2UR UR36, SR_CTAID.Z ;  /* 0x00000000002479c3 */ /* 0x000e620000002700 */
[----:B------:R-:W-:-:S05]  /*0ff0*/  CS2R.32 R3, SR_CgaSize ;  /* 0x0000000000037805 */ /* 0x000fca0000008a00 */
[----:B------:R-:W-:-:S05]  /*1000*/  IMAD R3, R3, -0xa0, RZ ;  /* 0xffffff6003037824 */ /* 0x000fca00078e02ff */
[----:B------:R-:W-:-:S14]  /*1010*/  R2UR UR57, R3 ;  /* 0x00000000033972ca */ /* 0x000fdc00000e0000 */
[----:B------:R-:W3:Y:S01]  /*1020*/  LDCU UR57, c[0x0][UR57+0x2a4] ;  /* 0x00005480393977ac */ /* 0x000ee20008000800 */
[----:B------:R-:W3:Y:S01]  /*1030*/  LDCU UR40, c[0x0][0xb24] ;  /* 0x00016480ff2877ac */ /* 0x000ee20008000800 */
[----:B-1----:R-:W-:Y:S01]  /*1040*/  I2FP.F32.U32 R3, UR7 ;  /* 0x0000000700037c45 */ /* 0x002fe20008201000 */
[----:B------:R-:W1:Y:S04]  /*1050*/  LDCU UR26, c[0x0][0xb30] ;  /* 0x00016600ff1a77ac */ /* 0x000e680008000800 */
[----:B--2---:R-:W-:Y:S01]  /*1060*/  FMUL R3, R3, UR5 ;  /* 0x0000000503037c20 */ /* 0x004fe20008400000 */
[----:B------:R-:W-:Y:S01]  /*1070*/  USHF.L.U32 UR24, UR48, 0xa, URZ ;  /* 0x0000000a30187899 */ /* 0x000fe200080006ff */
[----:B----4-:R-:W-:Y:S01]  /*1080*/  I2FP.F32.U32 R2, UR8 ;  /* 0x0000000800027c45 */ /* 0x010fe20008201000 */
[----:B---3--:R-:W-:-:S03]  /*1090*/  UISETP.GE.AND UP2, UPT, UR23, 0x1, UPT ;  /* 0x000000011700788c */ /* 0x008fc6000bf46270 */
[----:B------:R-:W2:Y:S01]  /*10a0*/  F2I.U32.TRUNC.NTZ R3, R3 ;  /* 0x0000000300037305 */ /* 0x000ea2000020f000 */
[----:B------:R-:W-:Y:S01]  /*10b0*/  UMOV UR46, UR7 ;  /* 0x00000007002e7c82 */ /* 0x000fe20008000000 */
[----:B------:R-:W-:Y:S01]  /*10c0*/  FMUL R2, R2, UR4 ;  /* 0x0000000402027c20 */ /* 0x000fe20008400000 */
[----:B------:R-:W-:-:S05]  /*10d0*/  UMOV UR45, UR8 ;  /* 0x00000008002d7c82 */ /* 0x000fca0008000000 */
[----:B------:R-:W3:Y:S01]  /*10e0*/  F2I.U32.TRUNC.NTZ R2, R2 ;  /* 0x0000000200027305 */ /* 0x000ee2000020f000 */
[----:B--2---:R-:W-:Y:S02]  /*10f0*/  R2UR UR4, R3 ;  /* 0x00000000030472ca */ /* 0x004fe400000e0000 */
[----:B---3--:R-:W-:Y:S02]  /*1100*/  R2UR UR6, R2 ;  /* 0x00000000020672ca */ /* 0x008fe400000e0000 */
[----:B------:R-:W-:-:S09]  /*1110*/  PRMT R2, RZ, 0x7610, R2 ;  /* 0x00007610ff027816 */ /* 0x000fd20000000002 */
[----:B------:R-:W-:-:S04]  /*1120*/  UIADD3 UR5, UPT, UPT, -UR4, URZ, URZ ;  /* 0x000000ff04057290 */ /* 0x000fc8000fffe1ff */
[----:B------:R-:W-:Y:S02]  /*1130*/  UIMAD UR60, UR60, UR5, UR7 ;  /* 0x000000053c3c72a4 */ /* 0x000fe4000f8e0207 */
[----:B------:R-:W-:-:S04]  /*1140*/  UIADD3 UR4, UPT, UPT, -UR6, URZ, URZ ;  /* 0x000000ff06047290 */ /* 0x000fc8000fffe1ff */
[----:B------:R-:W-:Y:S01]  /*1150*/  UIMAD UR57, UR57, UR4, UR8 ;  /* 0x00000004393972a4 */ /* 0x000fe2000f8e0208 */
[----:B-1----:R-:W-:Y:S11]  /*1160*/  BRA.U UP4, `(.L_x_18) ;  /* 0x0000000104787547 */ /* 0x002ff6000b800000 */
[----:B------:R-:W-:Y:S02]  /*1170*/  UISETP.NE.AND UP0, UPT, UR57, 0x1, UPT ;  /* 0x000000013900788c */ /* 0x000fe4000bf05270 */
[----:B------:R-:W-:Y:S02]  /*1180*/  UISETP.NE.AND UP1, UPT, UR57, 0x2, UPT ;  /* 0x000000023900788c */ /* 0x000fe4000bf25270 */
[----:B------:R-:W-:Y:S02]  /*1190*/  USEL UR5, URZ, 0x2, UP0 ;  /* 0x00000002ff057887 */ /* 0x000fe40008000000 */
[----:B------:R-:W-:Y:S02]  /*11a0*/  UISETP.NE.AND UP0, UPT, UR57, 0x3, UPT ;  /* 0x000000033900788c */ /* 0x000fe4000bf05270 */
[----:B------:R-:W-:Y:S02]  /*11b0*/  USEL UR4, URZ, 0x4, UP1 ;  /* 0x00000004ff047887 */ /* 0x000fe40008800000 */
[----:B------:R-:W-:-:S02]  /*11c0*/  UISETP.NE.AND UP1, UPT, UR57, 0x4, UPT ;  /* 0x000000043900788c */ /* 0x000fc4000bf25270 */
[----:B------:R-:W-:Y:S02]  /*11d0*/  USEL UR7, URZ, 0x8, UP0 ;  /* 0x00000008ff077887 */ /* 0x000fe40008000000 */
[----:B------:R-:W-:Y:S02]  /*11e0*/  UISETP.NE.AND UP0, UPT, UR57, 0x5, UPT ;  /* 0x000000053900788c */ /* 0x000fe4000bf05270 */
[----:B------:R-:W-:Y:S02]  /*11f0*/  USEL UR6, URZ, 0x10, UP1 ;  /* 0x00000010ff067887 */ /* 0x000fe40008800000 */
[----:B------:R-:W-:Y:S02]  /*1200*/  UISETP.NE.AND UP1, UPT, UR57, 0x6, UPT ;  /* 0x000000063900788c */ /* 0x000fe4000bf25270 */
[----:B------:R-:W-:Y:S02]  /*1210*/  USEL UR11, URZ, 0x20, UP0 ;  /* 0x00000020ff0b7887 */ /* 0x000fe40008000000 */
[----:B------:R-:W-:-:S02]  /*1220*/  UISETP.NE.AND UP0, UPT, UR57, 0x7, UPT ;  /* 0x000000073900788c */ /* 0x000fc4000bf05270 */
[----:B------:R-:W-:Y:S02]  /*1230*/  USEL UR12, URZ, 0x40, UP1 ;  /* 0x00000040ff0c7887 */ /* 0x000fe40008800000 */
[----:B------:R-:W-:Y:S02]  /*1240*/  UISETP.NE.AND UP1, UPT, UR57, URZ, UPT ;  /* 0x000000ff3900728c */ /* 0x000fe4000bf25270 */
[----:B------:R-:W-:Y:S02]  /*1250*/  USEL UR13, URZ, 0x80, UP0 ;  /* 0x00000080ff0d7887 */ /* 0x000fe40008000000 */
[----:B------:R-:W-:Y:S02]  /*1260*/  UISETP.NE.AND UP0, UPT, UR60, URZ, UPT ;  /* 0x000000ff3c00728c */ /* 0x000fe4000bf05270 */
[----:B------:R-:W-:Y:S02]  /*1270*/  UISETP.EQ.OR UP1, UPT, UR60, URZ, !UP1 ;  /* 0x000000ff3c00728c */ /* 0x000fe4000cf22670 */
[----:B------:R-:W-:-:S02]  /*1280*/  USEL UR9, UR5, 0x2, UP0 ;  /* 0x0000000205097887 */ /* 0x000fc40008000000 */
[----:B------:R-:W-:Y:S02]  /*1290*/  USEL UR4, UR4, 0x4, UP0 ;  /* 0x0000000404047887 */ /* 0x000fe40008000000 */
[----:B------:R-:W-:Y:S02]  /*12a0*/  USEL UR5, URZ, 0x1, !UP1 ;  /* 0x00000001ff057887 */ /* 0x000fe4000c800000 */
[----:B------:R-:W-:Y:S02]  /*12b0*/  USEL UR10, UR7, 0x8, UP0 ;  /* 0x00000008070a7887 */ /* 0x000fe40008000000 */
[----:B------:R-:W-:Y:S02]  /*12c0*/  USEL UR8, UR6, 0x10, UP0 ;  /* 0x0000001006087887 */ /* 0x000fe40008000000 */
[----:B------:R-:W-:Y:S02]  /*12d0*/  UIADD3 UR4, UPT, UPT, UR4, UR9, UR5 ;  /* 0x0000000904047290 */ /* 0x000fe4000fffe005 */
[----:B------:R-:W-:-:S02]  /*12e0*/  USEL UR7, UR11, 0x20, UP0 ;  /* 0x000000200b077887 */ /* 0x000fc40008000000 */
[----:B------:R-:W-:Y:S02]  /*12f0*/  USEL UR6, UR12, 0x40, UP0 ;  /* 0x000000400c067887 */ /* 0x000fe40008000000 */
[----:B------:R-:W-:Y:S02]  /*1300*/  UIADD3 UR4, UPT, UPT, UR8, UR10, UR4 ;  /* 0x0000000a08047290 */ /* 0x000fe4000fffe004 */
[----:B------:R-:W-:Y:S02]  /*1310*/  USEL UR5, UR13, 0x80, UP0 ;  /* 0x000000800d057887 */ /* 0x000fe40008000000 */
[----:B------:R-:W-:-:S04]  /*1320*/  UIADD3 UR4, UPT, UPT, UR6, UR7, UR4 ;  /* 0x0000000706047290 */ /* 0x000fc8000fffe004 */
[----:B------:R-:W-:-:S06]  /*1330*/  UIADD3 UR4, UPT, UPT, UR4, UR5, URZ ;  /* 0x0000000504047290 */ /* 0x000fcc000fffe0ff */
[----:B------:R-:W-:Y:S02]  /*1340*/  MOV R2, UR4 ;  /* 0x0000000400027c02 */ /* 0x000fe40008000f00 */
.L_x_18:
[----:B------:R-:W-:Y:S05]  /*1350*/  BRA.U !UP2, `(.L_x_19) ;  /* 0x000000010ad47547 */ /* 0x000fea000b800000 */
[----:B------:R-:W1:Y:S01]  /*1360*/  LDCU.128 UR12, c[0x0][0xb10] ;  /* 0x00016200ff0c77ac */ /* 0x000e620008000c00 */
[----:B------:R-:W2:Y:S01]  /*1370*/  LDCU UR6, c[0x0][0x370] ;  /* 0x00006e00ff0677ac */ /* 0x000ea20008000800 */
[----:B------:R-:W3:Y:S01]  /*1380*/  LDCU UR5, c[0x0][0x374] ;  /* 0x00006e80ff0577ac */ /* 0x000ee20008000800 */
[----:B------:R-:W4:Y:S01]  /*1390*/  LDCU UR25, c[0x0][0xb0c] ;  /* 0x00016180ff1977ac */ /* 0x000f220008000800 */
[----:B------:R-:W4:Y:S01]  /*13a0*/  LDCU UR4, c[0x0][0xb20] ;  /* 0x00016400ff0477ac */ /* 0x000f220008000800 */
[----:B------:R-:W4:Y:S01]  /*13b0*/  LDCU.64 UR8, c[0x0][0xb28] ;  /* 0x00016500ff0877ac */ /* 0x000f220008000a00 */
[----:B-1----:R-:W-:Y:S02]  /*13c0*/  UISETP.NE.AND UP0, UPT, UR14, 0x1, UPT ;  /* 0x000000010e00788c */ /* 0x002fe4000bf05270 */
[----:B---3--:R-:W-:Y:S02]  /*13d0*/  UIMAD.WIDE.U32 UR10, UR5, UR15, URZ ;  /* 0x0000000f050a72a5 */ /* 0x008fe4000f8e00ff */
[----:B--2---:R-:W-:-:S02]  /*13e0*/  UIMAD.WIDE.U32 UR18, UR6, UR12, URZ ;  /* 0x0000000c061272a5 */ /* 0x004fc4000f8e00ff */
[----:B----4-:R-:W-:Y:S02]  /*13f0*/  UISETP.NE.AND UP1, UPT, UR25, 0x1, UPT ;  /* 0x000000011900788c */ /* 0x010fe4000bf25270 */
[----:B------:R-:W-:Y:S01]  /*1400*/  UISETP.NE.AND UP2, UPT, UR23, 0x1, UPT ;  /* 0x000000011700788c */ /* 0x000fe2000bf45270 */
[----:B------:R-:W-:Y:S02]  /*1410*/  UMOV UR10, UR11 ;  /* 0x0000000b000a7c82 */ /* 0x000fe40008000000 */
[----:B------:R-:W-:Y:S01]  /*1420*/  UMOV UR18, UR19 ;  /* 0x0000001300127c82 */ /* 0x000fe20008000000 */
[----:B------:R-:W-:Y:S02]  /*1430*/  @UP0 USHF.R.U32.HI UR5, URZ, UR4, UR10 ;  /* 0x00000004ff050299 */ /* 0x000fe4000801160a */
[----:B------:R-:W-:Y:S02]  /*1440*/  UIMAD.WIDE.U32 UR20, UR45, UR15, URZ ;  /* 0x0000000f2d1472a5 */ /* 0x000fe4000f8e00ff */
[----:B------:R-:W-:-:S02]  /*1450*/  UIMAD.WIDE.U32 UR10, UR5, UR8, URZ ;  /* 0x00000008050a72a5 */ /* 0x000fc4000f8e00ff */
[----:B------:R-:W-:Y:S02]  /*1460*/  @UP1 USHF.R.U32.HI UR6, URZ, UR13, UR18 ;  /* 0x0000000dff061299 */ /* 0x000fe40008011612 */
[----:B------:R-:W-:Y:S02]  /*1470*/  UIMAD.WIDE.U32 UR16, UR46, UR12, URZ ;  /* 0x0000000c2e1072a5 */ /* 0x000fe4000f8e00ff */
[----:B------:R-:W-:Y:S01]  /*1480*/  UIMAD.WIDE.U32 UR18, UR6, UR8, URZ ;  /* 0x00000008061272a5 */ /* 0x000fe2000f8e00ff */
[----:B------:R-:W-:Y:S01]  /*1490*/  UMOV UR20, UR21 ;  /* 0x0000001500147c82 */ /* 0x000fe20008000000 */
[----:B------:R-:W-:Y:S01]  /*14a0*/  UMOV UR10, UR11 ;  /* 0x0000000b000a7c82 */ /* 0x000fe20008000000 */
[----:B------:R-:W-:Y:S02]  /*14b0*/  USHF.R.U32.HI UR20, URZ, UR4, UR20 ;  /* 0x00000004ff147299 */ /* 0x000fe40008011614 */
[----:B------:R-:W-:Y:S02]  /*14c0*/  @UP2 USHF.R.U32.HI UR5, URZ, UR9, UR10 ;  /* 0x00000009ff052299 */ /* 0x000fe4000801160a */
[----:B------:R-:W-:Y:S01]  /*14d0*/  UMOV UR7, UR19 ;  /* 0x0000001300077c82 */ /* 0x000fe20008000000 */
[----:B------:R-:W-:Y:S01]  /*14e0*/  UMOV UR16, UR17 ;  /* 0x0000001100107c82 */ /* 0x000fe20008000000 */
[----:B------:R-:W-:-:S02]  /*14f0*/  @UP2 USHF.R.U32.HI UR6, URZ, UR9, UR7 ;  /* 0x00000009ff062299 */ /* 0x000fc40008011607 */
[----:B------:R-:W-:Y:S02]  /*1500*/  USHF.R.U32.HI UR13, URZ, UR13, UR16 ;  /* 0x0000000dff0d7299 */ /* 0x000fe40008011610 */
[----:B------:R-:W-:Y:S02]  /*1510*/  USEL UR4, UR45, UR20, !UP0 ;  /* 0x000000142d047287 */ /* 0x000fe4000c000000 */
[----:B------:R-:W-:Y:S02]  /*1520*/  UIMAD UR7, UR5, UR23, URZ ;  /* 0x00000017050772a4 */ /* 0x000fe4000f8e02ff */
[----:B------:R-:W-:Y:S02]  /*1530*/  USEL UR5, UR46, UR13, !UP1 ;  /* 0x0000000d2e057287 */ /* 0x000fe4000c800000 */
[----:B------:R-:W-:Y:S02]  /*1540*/  UIMAD UR12, UR6, UR23, URZ ;  /* 0x00000017060c72a4 */ /* 0x000fe4000f8e02ff */
[----:B------:R-:W-:-:S02]  /*1550*/  UISETP.GE.AND UP0, UPT, UR4, UR7, UPT ;  /* 0x000000070400728c */ /* 0x000fc4000bf06270 */
[----:B------:R-:W-:Y:S02]  /*1560*/  UIMAD.WIDE.U32 UR10, UR4, UR8, URZ ;  /* 0x00000008040a72a5 */ /* 0x000fe4000f8e00ff */
[----:B------:R-:W-:Y:S02]  /*1570*/  UISETP.GE.OR UP0, UPT, UR5, UR12, UP0 ;  /* 0x0000000c0500728c */ /* 0x000fe40008706670 */
[----:B------:R-:W-:Y:S02]  /*1580*/  UIMAD.WIDE.U32 UR12, UR5, UR8, URZ ;  /* 0x00000008050c72a5 */ /* 0x000fe4000f8e00ff */
[----:B------:R-:W-:Y:S01]  /*1590*/  UIADD3 UR10, UPT, UPT, -UR4, URZ, URZ ;  /* 0x000000ff040a7290 */ /* 0x000fe2000fffe1ff */
[----:B------:R-:W-:Y:S01]  /*15a0*/  UMOV UR8, UR11 ;  /* 0x0000000b00087c82 */ /* 0x000fe20008000000 */
[----:B------:R-:W-:Y:S02]  /*15b0*/  UIADD3 UR11, UPT, UPT, -UR5, URZ, URZ ;  /* 0x000000ff050b7290 */ /* 0x000fe4000fffe1ff */
[----:B------:R-:W-:-:S03]  /*15c0*/  USHF.R.U32.HI UR8, URZ, UR9, UR8 ;  /* 0x00000009ff087299 */ /* 0x000fc60008011608 */
[----:B------:R-:W-:Y:S01]  /*15d0*/  @!UP0 UMOV UR7, UR13 ;  /* 0x0000000d00078c82 */ /* 0x000fe20008000000 */
[----:B------:R-:W-:Y:S02]  /*15e0*/  UIMAD UR45, UR14, UR10, UR45 ;  /* 0x0000000a0e2d72a4 */ /* 0x000fe4000f8e022d */
[----:B------:R-:W-:Y:S02]  /*15f0*/  USEL UR8, UR4, UR8, !UP2 ;  /* 0x0000000804087287 */ /* 0x000fe4000d000000 */
[----:B------:R-:W-:Y:S02]  /*1600*/  @!UP0 USHF.R.U32.HI UR7, URZ, UR9, UR7 ;  /* 0x00000009ff078299 */ /* 0x000fe40008011607 */
[----:B------:R-:W-:Y:S02]  /*1610*/  UIADD3 UR9, UPT, UPT, -UR8, URZ, URZ ;  /* 0x000000ff08097290 */ /* 0x000fe4000fffe1ff */
[----:B------:R-:W-:Y:S02]  /*1620*/  @!UP0 USEL UR7, UR5, UR7, !UP2 ;  /* 0x0000000705078287 */ /* 0x000fe4000d000000 */
[----:B------:R-:W-:-:S02]  /*1630*/  UIMAD UR9, UR23, UR9, UR4 ;  /* 0x00000009170972a4 */ /* 0x000fc4000f8e0204 */
[----:B------:R-:W-:Y:S02]  /*1640*/  @!UP0 UIADD3 UR8, UPT, UPT, UR8, -UR7, URZ ;  /* 0x8000000708088290 */ /* 0x000fe4000fffe0ff */
[----:B------:R-:W-:Y:S02]  /*1650*/  @!UP0 UIMAD UR6, UR9, UR6, UR7 ;  /* 0x00000006090682a4 */ /* 0x000fe4000f8e0207 */
[----:B------:R-:W-:Y:S02]  /*1660*/  @!UP0 UIMAD UR4, UR8, UR23, UR5 ;  /* 0x00000017080482a4 */ /* 0x000fe4000f8e0205 */
[----:B------:R-:W-:Y:S02]  /*1670*/  UIMAD UR46, UR25, UR11, UR46 ;  /* 0x0000000b192e72a4 */ /* 0x000fe4000f8e022e */
[----:B------:R-:W-:Y:S01]  /*1680*/  UIMAD UR45, UR4, UR14, UR45 ;  /* 0x0000000e042d72a4 */ /* 0x000fe2000f8e022d */
[----:B------:R-:W-:Y:S02]  /*1690*/  @!UP0 UMOV UR5, UR6 ;  /* 0x0000000600058c82 */ /* 0x000fe40008000000 */
[----:B------:R-:W-:-:S12]  /*16a0*/  UIMAD UR46, UR5, UR25, UR46 ;  /* 0x00000019052e72a4 */ /* 0x000fd8000f8e022e */
.L_x_19:
[----:B------:R-:W-:Y:S02]  /*16b0*/  UISETP.NE.AND UP1, UPT, UR26, 0x1, UPT ;  /* 0x000000011a00788c */ /* 0x000fe4000bf25270 */
[----:B------:R-:W-:Y:S02]  /*16c0*/  UISETP.NE.AND UP0, UPT, UR22, 0x2, UPT ;  /* 0x000000021600788c */ /* 0x000fe4000bf05270 */
[----:B------:R-:W-:-:S05]  /*16d0*/  ULOP3.LUT UR21, UR24, 0x1c00, URZ, 0xc0, !UPT ;  /* 0x00001c0018157892 */ /* 0x000fca000f8ec0ff */
[----:B------:R-:W-:Y:S07]  /*16e0*/  BRA.U UP1, `(.L_x_20) ;  /* 0x0000000101447547 */ /* 0x000fee000b800000 */
[----:B------:R-:W1:Y:S01]  /*16f0*/  LDCU.128 UR8, c[0x0][0xb10] ;  /* 0x00016200ff0877ac */ /* 0x000e620008000c00 */
[----:B------:R-:W2:Y:S01]  /*1700*/  LDCU UR12, c[0x0][0xb0c] ;  /* 0x00016180ff0c77ac */ /* 0x000ea20008000800 */
[----:B------:R-:W3:Y:S01]  /*1710*/  LDCU UR13, c[0x0][0xb20] ;  /* 0x00016400ff0d77ac */ /* 0x000ee20008000800 */
[----:B-1----:R-:W-:Y:S02]  /*1720*/  UIMAD.WIDE.U32 UR6, UR46, UR8, URZ ;  /* 0x000000082e0672a5 */ /* 0x002fe4000f8e00ff */
[----:B------:R-:W-:Y:S02]  /*1730*/  UIMAD.WIDE.U32 UR4, UR45, UR11, URZ ;  /* 0x0000000b2d0472a5 */ /* 0x000fe4000f8e00ff */
[----:B--2---:R-:W-:Y:S02]  /*1740*/  UISETP.NE.AND UP2, UPT, UR12, 0x1, UPT ;  /* 0x000000010c00788c */ /* 0x004fe4000bf45270 */
[----:B------:R-:W-:Y:S01]  /*1750*/  UISETP.NE.AND UP1, UPT, UR10, 0x1, UPT ;  /* 0x000000010a00788c */ /* 0x000fe2000bf25270 */
[----:B------:R-:W-:-:S02]  /*1760*/  UMOV UR6, UR7 ;  /* 0x0000000700067c82 */ /* 0x000fc40008000000 */
[----:B------:R-:W-:Y:S01]  /*1770*/  UMOV UR4, UR5 ;  /* 0x0000000500047c82 */ /* 0x000fe20008000000 */
[----:B------:R-:W-:Y:S02]  /*1780*/  USHF.R.U32.HI UR6, URZ, UR9, UR6 ;  /* 0x00000009ff067299 */ /* 0x000fe40008011606 */
[----:B---3--:R-:W-:Y:S02]  /*1790*/  USHF.R.U32.HI UR4, URZ, UR13, UR4 ;  /* 0x0000000dff047299 */ /* 0x008fe40008011604 */
[----:B------:R-:W-:Y:S02]  /*17a0*/  USEL UR5, UR46, UR6, !UP2 ;  /* 0x000000062e057287 */ /* 0x000fe4000d000000 */
[----:B------:R-:W-:-:S04]  /*17b0*/  USEL UR4, UR45, UR4, !UP1 ;  /* 0x000000042d047287 */ /* 0x000fc8000c800000 */
[----:B------:R-:W-:Y:S02]  /*17c0*/  UIADD3 UR6, UPT, UPT, UR5, -UR4, URZ ;  /* 0x8000000405067290 */ /* 0x000fe4000fffe0ff */
[----:B------:R-:W-:Y:S02]  /*17d0*/  UIADD3 UR4, UPT, UPT, -UR5, UR4, URZ ;  /* 0x0000000405047290 */ /* 0x000fe4000fffe1ff */
[----:B------:R-:W-:Y:S02]  /*17e0*/  UIMAD UR45, UR6, UR10, UR45 ;  /* 0x0000000a062d72a4 */ /* 0x000fe4000f8e022d */
[----:B------:R-:W-:-:S12]  /*17f0*/  UIMAD UR46, UR4, UR12, UR46 ;  /* 0x0000000c042e72a4 */ /* 0x000fd8000f8e022e */
.L_x_20:
[----:B------:R-:W-:Y:S05]  /*1800*/  BRA.U !UP5, `(.L_x_21) ;  /* 0x000000010d0c7547 */ /* 0x000fea000b800000 */
[----:B------:R-:W-:Y:S01]  /*1810*/  UCGABAR_WAIT ;  /* 0x0000000000007dc7 */ /* 0x000fe20008000000 */
[----:B------:R-:W-:Y:S01]  /*1820*/  CCTL.IVALL ;  /* 0x00000000ff00798f */ /* 0x000fe20002000000 */
[----:B------:R-:W-:Y:S05]  /*1830*/  BRA `(.L_x_22) ;  /* 0x0000000000047947 */ /* 0x000fea0003800000 */
.L_x_21:
[----:B------:R-:W-:Y:S06]  /*1840*/  BAR.SYNC.DEFER_BLOCKING 0x0 ;  /* 0x0000000000007b1d */ /* 0x000fec0000010000 */
.L_x_22:
[----:B------:R-:W-:Y:S05]  /*1850*/  BRA.U UP0, `(.L_x_23) ;  /* 0x0000001900007547 */ /* 0x000fea000b800000 */
[----:B------:R-:W1:Y:S01]  /*1860*/  LDCU UR6, c[0x0][0x38c] ;  /* 0x00007180ff0677ac */ /* 0x000e620008000800 */
[----:B------:R-:W-:Y:S01]  /*1870*/  PLOP3.LUT P1, PT, PT, PT, UP3, 0x80, 0x8 ;  /* 0x000000000008781c */ /* 0x000fe20003f2f038 */
[----:B------:R-:W-:Y:S01]  /*1880*/  IMAD.MOV.U32 R12, RZ, RZ, 0x1 ;  /* 0x00000001ff0c7424 */ /* 0x000fe200078e00ff */
[----:B------:R-:W-:Y:S01]  /*1890*/  ISETP.EQ.OR P2, PT, R0, RZ, P3 ;  /* 0x000000ff0000720c */ /* 0x000fe20001f42670 */
[----:B------:R-:W-:Y:S01]  /*18a0*/  UISETP.NE.AND UP1, UPT, UR22, URZ, UPT ;  /* 0x000000ff1600728c */ /* 0x000fe2000bf25270 */
[----:B------:R-:W-:Y:S02]  /*18b0*/  PLOP3.LUT P1, PT, P1, PT, PT, 0x8, 0x80 ;  /* 0x000000000080781c */ /* 0x000fe40000f2e170 */
[----:B------:R-:W-:Y:S01]  /*18c0*/  CS2R R10, SRZ ;  /* 0x00000000000a7805 */ /* 0x000fe2000001ff00 */
[----:B------:R-:W-:Y:S01]  /*18d0*/  IMAD.MOV.U32 R9, RZ, RZ, RZ ;  /* 0x000000ffff097224 */ /* 0x000fe200078e00ff */
[----:B------:R-:W2:Y:S01]  /*18e0*/  LDCU UR39, c[0x0][0x370] ;  /* 0x00006e00ff2777ac */ /* 0x000ea20008000800 */
[----:B------:R-:W-:Y:S01]  /*18f0*/  IMAD.MOV.U32 R8, RZ, RZ, 0x1 ;  /* 0x00000001ff087424 */ /* 0x000fe200078e00ff */
[----:B------:R-:W3:Y:S01]  /*1900*/  LDCU.64 UR28, c[0x0][0x348] ;  /* 0x00006900ff1c77ac */ /* 0x000ee20008000a00 */
[----:B------:R-:W-:-:S02]  /*1910*/  USHF.R.U32.HI UR44, URZ, 0x7, UR21 ;  /* 0x00000007ff2c7899 */ /* 0x000fc40008011615 */
[----:B-1----:R-:W-:Y:S02]  /*1920*/  UIADD3 UR5, UPT, UPT, UR6, 0x7f, URZ ;  /* 0x0000007f06057890 */ /* 0x002fe4000fffe0ff */
[----:B------:R-:W-:Y:S02]  /*1930*/  UIADD3 UR47, UPT, UPT, UR6, 0xfe, URZ ;  /* 0x000000fe062f7890 */ /* 0x000fe4000fffe0ff */
[----:B------:R-:W-:Y:S01]  /*1940*/  USHF.R.S32.HI UR4, URZ, 0x1f, UR5 ;  /* 0x0000001fff047899 */ /* 0x000fe20008011405 */
[----:B------:R-:W1:Y:S03]  /*1950*/  LDCU UR38, c[0x0][0x374] ;  /* 0x00006e80ff2677ac */ /* 0x000e660008000800 */
[----:B------:R-:W-:Y:S02]  /*1960*/  ULEA.HI UR4, UR4, UR5, URZ, 0x7 ;  /* 0x0000000504047291 */ /* 0x000fe4000f8f38ff */
[----:B------:R-:W-:-:S02]  /*1970*/  USEL UR25, UR34, 0x2, UP1 ;  /* 0x0000000222197887 */ /* 0x000fc40008800000 */
[----:B------:R-:W-:Y:S02]  /*1980*/  USHF.R.S32.HI UR42, URZ, 0x7, UR4 ;  /* 0x00000007ff2a7899 */ /* 0x000fe40008011404 */
[----:B------:R-:W-:Y:S02]  /*1990*/  UIADD3 UR4, UPT, UPT, UR6, -0x1, URZ ;  /* 0xffffffff06047890 */ /* 0x000fe4000fffe0ff */
[----:B------:R-:W-:Y:S02]  /*19a0*/  UISETP.LT.U32.AND UP0, UPT, UR42, 0xd, UPT ;  /* 0x0000000d2a00788c */ /* 0x000fe4000bf01070 */
[----:B------:R-:W-:Y:S02]  /*19b0*/  UISETP.GE.U32.AND UP2, UPT, UR4, -0xff, UPT ;  /* 0xffffff010400788c */ /* 0x000fe4000bf46070 */
[----:B------:R-:W-:Y:S01]  /*19c0*/  USEL UR41, UR42, 0xd, UP0 ;  /* 0x0000000d2a297887 */ /* 0x000fe20008000000 */
[----:B------:R-:W-:-:S03]  /*19d0*/  UMOV UR5, URZ ;  /* 0x000000ff00057c82 */ /* 0x000fc60008000000 */
[----:B------:R-:W-:Y:S02]  /*19e0*/  UIADD3 UR24, UPT, UPT, UR41, -0x1, URZ ;  /* 0xffffffff29187890 */ /* 0x000fe4000fffe0ff */
[----:B------:R-:W-:-:S03]  /*19f0*/  UIADD3 UR43, UPT, UPT, UR42, -UR41, URZ ;  /* 0x800000292a2b7290 */ /* 0x000fc6000fffe0ff */
[----:B------:R-:W-:-:S04]  /*1a00*/  @UP2 UIADD3 UR24, UPT, UPT, UR41, URZ, URZ ;  /* 0x000000ff29182290 */ /* 0x000fc8000fffe0ff */
[----:B-123--:R-:W-:-:S12]  /*1a10*/  UIADD3 UR24, UPT, UPT, UR24, 0x1, URZ ;  /* 0x0000000118187890 */ /* 0x00efd8000fffe0ff */
.L_x_43:
[----:B------:R-:W-:Y:S01]  /*1a20*/  UISETP.NE.AND UP0, UPT, UR48, URZ, UPT ;  /* 0x000000ff3000728c */ /* 0x000fe2000bf05270 */
[----:B------:R-:W1:Y:S08]  /*1a30*/  S2UR UR48, SR_CgaCtaId ;  /* 0x00000000003079c3 */ /* 0x000e700000008800 */
[----:B------:R-:W-:Y:S05]  /*1a40*/  BRA.U UP0, `(.L_x_24) ;  /* 0x0000000100347547 */ /* 0x000fea000b800000 */
[----:B------:R-:W2:Y:S01]  /*1a50*/  S2R R0, SR_CgaCtaId ;  /* 0x0000000000007919 */ /* 0x000ea20000008800 */
[----:B------:R-:W-:-:S04]  /*1a60*/  MOV R2, 0x400 ;  /* 0x0000040000027802 */ /* 0x000fc80000000f00 */
[----:B--2---:R-:W-:Y:S02]  /*1a70*/  LEA R0, R0, R2, 0x18 ;  /* 0x0000000200007211 */ /* 0x004fe400078ec0ff */
[----:B------:R-:W-:-:S03]  /*1a80*/  SHF.L.U32 R2, R8, 0x1f, RZ ;  /* 0x0000001f08027819 */ /* 0x000fc600000006ff */
[----:B------:R-:W-:-:S04]  /*1a90*/  IMAD R0, R9, 0x8, R0 ;  /* 0x0000000809007824 */ /* 0x000fc800078e0200 */
[----:B------:R-:W2:Y:S02]  /*1aa0*/  SYNCS.PHASECHK.TRANS64.TRYWAIT P0, [R0+URZ+0x160], R2 ;  /* 0x00016002000075a7 */ /* 0x000ea400080011ff */
[----:B--2---:R-:W-:Y:S05]  /*1ab0*/  @!P0 BRA `(.L_x_25) ;  /* 0x00000054002c8947 */ /* 0x004fea0003800000 */
.L_x_112:
[----:B------:R-:W-:Y:S01]  /*1ac0*/  VIADD R9, R9, 0x1 ;  /* 0x0000000109097836 */ /* 0x000fe20000000000 */
[----:B------:R2:W-:Y:S04]  /*1ad0*/  SYNCS.ARRIVE.TRANS64.A1T0 RZ, [R0+URZ+0x150], RZ ;  /* 0x000150ff00ff79a7 */ /* 0x0005e800081000ff */
[----:B------:R-:W-:-:S04]  /*1ae0*/  ISETP.NE.AND P0, PT, R9, 0x2, PT ;  /* 0x000000020900780c */ /* 0x000fc80003f05270 */
[----:B------:R-:W-:Y:S02]  /*1af0*/  SEL R9, R9, RZ, P0 ;  /* 0x000000ff09097207 */ /* 0x000fe40000000000 */
[----:B--2---:R-:W-:-:S04]  /*1b00*/  SEL R0, RZ, 0x1, P0 ;  /* 0x00000001ff007807 */ /* 0x004fc80000000000 */
[----:B------:R-:W-:-:S07]  /*1b10*/  LOP3.LUT R8, R8, R0, RZ, 0x3c, !PT ;  /* 0x0000000008087212 */ /* 0x000fce00078e3cff */
.L_x_24:
[----:B------:R-:W-:Y:S01]  /*1b20*/  UMOV UR6, 0x400 ;  /* 0x0000040000067882 */ /* 0x000fe20000000000 */
[----:B------:R-:W-:Y:S01]  /*1b30*/  SHF.L.U32 R0, R12, 0x1f, RZ ;  /* 0x0000001f0c007819 */ /* 0x000fe200000006ff */
[----:B-1----:R-:W-:Y:S02]  /*1b40*/  ULEA UR6, UR48, UR6, 0x18 ;  /* 0x0000000630067291 */ /* 0x002fe4000f8ec0ff */
[----:B------:R-:W-:Y:S02]  /*1b50*/  UISETP.GE.U32.AND UP0, UPT, UR47, 0xff, UPT ;  /* 0x000000ff2f00788c */ /* 0x000fe4000bf06070 */
[----:B------:R-:W-:Y:S02]  /*1b60*/  ULEA UR4, UR5, UR6, 0x3 ;  /* 0x0000000605047291 */ /* 0x000fe4000f8e18ff */
[----:B------:R-:W-:Y:S02]  /*1b70*/  USHF.L.U32 UR11, UR45, 0x6, URZ ;  /* 0x000000062d0b7899 */ /* 0x000fe400080006ff */
[----:B------:R-:W-:Y:S01]  /*1b80*/  ULEA UR35, UR46, UR44, 0x6 ;  /* 0x0000002c2e237291 */ /* 0x000fe2000f8e30ff */
[----:B------:R-:W-:-:S04]  /*1b90*/  UMOV UR13, URZ ;  /* 0x000000ff000d7c82 */ /* 0x000fc80008000000 */
[----:B------:R1:W2:Y:S01]  /*1ba0*/  SYNCS.PHASECHK.TRANS64.TRYWAIT P0, [UR4+0x68], R0 ;  /* 0x00006800ff0075a7 */ /* 0x0002a20008001104 */
[----:B------:R-:W-:Y:S06]  /*1bb0*/  BRA.U !UP0, `(.L_x_26) ;  /* 0x0000000108bc7547 */ /* 0x000fec000b800000 */
[----:B------:R-:W-:Y:S01]  /*1bc0*/  UMOV UR7, URZ ;  /* 0x000000ff00077c82 */ /* 0x000fe20008000000 */
[----:B------:R-:W-:-:S05]  /*1bd0*/  UMOV UR4, UR5 ;  /* 0x0000000500047c82 */ /* 0x000fca0008000000 */
.L_x_32:
[----:B------:R-:W-:Y:S01]  /*1be0*/  ULEA UR33, UR4, UR6, 0x3 ;  /* 0x0000000604217291 */ /* 0x000fe2000f8e18ff */
[----:B--2---:R-:W-:Y:S01]  /*1bf0*/  @!P3 MOV R2, 0x4000 ;  /* 0x000040000002b802 */ /* 0x004fe20000000f00 */
[----:B--2-4-:R-:W-:Y:S10]  /*1c00*/  @P0 BRA `(.L_x_27) ;  /* 0x00000000000c0947 */ /* 0x014ff40003800000 */
[----:B------:R-:W-:-:S04]  /*1c10*/  SHF.L.U32 R3, R12, 0x1f, RZ ;  /* 0x0000001f0c037819 */ /* 0x000fc800000006ff */
[----:B------:R-:W2:Y:S02]  /*1c20*/  SYNCS.PHASECHK.TRANS64.TRYWAIT P0, [UR33+0x68], R3 ;  /* 0x00006803ff0075a7 */ /* 0x000ea40008001121 */
[----:B--2---:R-:W-:Y:S05]  /*1c30*/  @!P0 BRA `(.L_x_28) ;  /* 0x0000005000e08947 */ /* 0x004fea0003800000 */
.L_x_27:
[----:B------:R2:W-:Y:S01]  /*1c40*/  @!P3 SYNCS.ARRIVE.TRANS64 RZ, [UR33], R2 ;  /* 0x00000002ffffb9a7 */ /* 0x0005e20008000021 */
[----:B------:R-:W-:-:S04]  /*1c50*/  ULOP3.LUT UR5, UR25, 0x2, URZ, 0xfc, !UPT ;  /* 0x0000000219057892 */ /* 0x000fc8000f8efcff */
[----:B------:R-:W-:-:S09]  /*1c60*/  UISETP.NE.AND UP0, UPT, UR5, 0x2, UPT ;  /* 0x000000020500788c */ /* 0x000fd2000bf05270 */
[----:B------:R-:W-:Y:S05]  /*1c70*/  BRA.U UP0, `(.L_x_29) ;  /* 0x0000000100047547 */ /* 0x000fea000b800000 */
[----:B------:R-:W-:Y:S05]  /*1c80*/  BPT.TRAP 0x1 ;  /* 0x000000040000795c */ /* 0x000fea0000300000 */
.L_x_29:
[----:B------:R-:W-:Y:S04]  /*1c90*/  BSSY.RECONVERGENT B0, `(.L_x_30) ;  /* 0x0000003000007945 */ /* 0x000fe80003800200 */
[----:B------:R-:W-:Y:S05]  /*1ca0*/  @P2 BRA `(.L_x_31) ;  /* 0x0000000000042947 */ /* 0x000fea0003800000 */
[----:B------:R-:W-:Y:S05]  /*1cb0*/  BPT.TRAP 0x1 ;  /* 0x000000040000795c */ /* 0x000fea0000300000 */
.L_x_31:
[----:B------:R-:W-:Y:S05]  /*1cc0*/  BSYNC.RECONVERGENT B0 ;  /* 0x0000000000007941 */ /* 0x000fea0003800200 */
.L_x_30:
[----:B------:R-:W-:Y:S02]  /*1cd0*/  UIADD3 UR5, UPT, UPT, UR4, 0x1, URZ ;  /* 0x0000000104057890 */ /* 0x000fe4000fffe0ff */
[----:B------:R-:W-:Y:S02]  /*1ce0*/  UIADD3 UR16, UP1, UPT, UR28, 0x80, URZ ;  /* 0x000000801c107890 */ /* 0x000fe4000ff3e0ff */
[----:B------:R-:W-:Y:S02]  /*1cf0*/  UISETP.NE.AND UP0, UPT, UR5, 0xd, UPT ;  /* 0x0000000d0500788c */ /* 0x000fe4000bf05270 */
[----:B------:R-:W-:Y:S02]  /*1d00*/  USHF.L.U32 UR34, UR7, 0x7, URZ ;  /* 0x0000000707227899 */ /* 0x000fe400080006ff */
[----:B------:R-:W-:Y:S02]  /*1d10*/  USEL UR9, URZ, 0x1, UP0 ;  /* 0x00000001ff097887 */ /* 0x000fe40008000000 */
[----:B------:R-:W-:-:S02]  /*1d20*/  USEL UR5, UR5, URZ, UP0 ;  /* 0x000000ff05057287 */ /* 0x000fc40008000000 */
[----:B------:R-:W-:Y:S02]  /*1d30*/  UIADD3 UR14, UP0, UPT, UR28, 0x180, URZ ;  /* 0x000001801c0e7890 */ /* 0x000fe4000ff1e0ff */
[----:B------:R-:W-:Y:S01]  /*1d40*/  ULEA UR8, UR5, UR6, 0x3 ;  /* 0x0000000605087291 */ /* 0x000fe2000f8e18ff */
[----:B------:R-:W-:Y:S01]  /*1d50*/  LOP3.LUT R12, R12, UR9, RZ, 0x3c, !PT ;  /* 0x000000090c0c7c12 */ /* 0x000fe2000f8e3cff */
[----:B------:R-:W-:Y:S02]  /*1d60*/  UIADD3.X UR17, UPT, UPT, URZ, UR29, URZ, UP1, !UPT ;  /* 0x0000001dff117290 */ /* 0x000fe40008ffe4ff */
[----:B------:R-:W-:Y:S01]  /*1d70*/  UIADD3.X UR15, UPT, UPT, URZ, UR29, URZ, UP0, !UPT ;  /* 0x0000001dff0f7290 */ /* 0x000fe200087fe4ff */
[----:B-1----:R-:W-:Y:S01]  /*1d80*/  SHF.L.U32 R0, R12, 0x1f, RZ ;  /* 0x0000001f0c007819 */ /* 0x002fe200000006ff */
[----:B------:R-:W-:Y:S01]  /*1d90*/  UMOV UR18, 0x0 ;  /* 0x0000000000127882 */ /* 0x000fe20000000000 */
[----:B------:R-:W-:Y:S01]  /*1da0*/  UMOV UR19, 0x10000000 ;  /* 0x1000000000137882 */ /* 0x000fe20000000000 */
[----:B------:R-:W-:Y:S01]  /*1db0*/  UMOV UR12, UR36 ;  /* 0x00000024000c7c82 */ /* 0x000fe20008000000 */
[----:B------:R3:W4:Y:S01]  /*1dc0*/  SYNCS.PHASECHK.TRANS64.TRYWAIT P0, [UR8+0x68], R0 ;  /* 0x00006800ff0075a7 */ /* 0x0007220008001108 */
[----:B------:R-:W-:Y:S01]  /*1dd0*/  USHF.L.U32 UR8, UR4, 0xd, URZ ;  /* 0x0000000d04087899 */ /* 0x000fe200080006ff */
[----:B------:R-:W-:-:S02]  /*1de0*/  UMOV UR9, UR33 ;  /* 0x0000002100097c82 */ /* 0x000fc40008000000 */
[----:B------:R-:W-:Y:S01]  /*1df0*/  UMOV UR4, 0xff0000 ;  /* 0x00ff000000047882 */ /* 0x000fe20000000000 */
[----:B------:R-:W-:Y:S02]  /*1e00*/  ULOP3.LUT UR32, UR8, UR21, URZ, 0xfc, !UPT ;  /* 0x0000001508207292 */ /* 0x000fe4000f8efcff */
[----:B------:R-:W-:Y:S02]  /*1e10*/  UIADD3 UR8, UPT, UPT, UR6, 0x1c400, UR8 ;  /* 0x0001c40006087890 */ /* 0x000fe4000fffe008 */
[----:B------:R-:W-:Y:S01]  /*1e20*/  UIADD3 UR32, UPT, UPT, UR6, 0x2400, UR32 ;  /* 0x0000240006207890 */ /* 0x000fe2000fffe020 */
[----:B------:R-:W-:Y:S01]  /*1e30*/  UMOV UR10, UR34 ;  /* 0x00000022000a7c82 */ /* 0x000fe20008000000 */
[----:B------:R-:W-:Y:S01]  /*1e40*/  UIADD3 UR7, UPT, UPT, UR7, 0x1, URZ ;  /* 0x0000000107077890 */ /* 0x000fe2000fffe0ff */
[----:B------:R-:W-:-:S03]  /*1e50*/  UMOV UR13, UR24 ;  /* 0x00000018000d7c82 */ /* 0x000fc60008000000 */
[----:B------:R-:W-:-:S03]  /*1e60*/  UISETP.NE.AND UP0, UPT, UR7, UR24, UPT ;  /* 0x000000180700728c */ /* 0x000fc6000bf05270 */
[----:B------:R1:W-:Y:S01]  /*1e70*/  UTMALDG.3D.MULTICAST [UR32], [UR16], UR4, desc[UR18] ;  /* 0x00001220100073b4 */ /* 0x0003e20008011804 */
[----:B------:R3:W-:Y:S01]  /*1e80*/  UTMALDG.3D [UR8], [UR14], desc[UR18] ;  /* 0x000012080e0075b4 */ /* 0x0007e20008011000 */
[----:B-1----:R-:W-:-:S04]  /*1e90*/  UMOV UR4, UR5 ;  /* 0x0000000500047c82 */ /* 0x002fc80008000000 */
[----:B---3--:R-:W-:Y:S05]  /*1ea0*/  BRA.U UP0, `(.L_x_32) ;  /* 0xfffffffd004c7547 */ /* 0x008fea000b83ffff */
.L_x_26:
[----:B------:R-:W-:Y:S01]  /*1eb0*/  ULEA UR4, UR5, UR6, 0x3 ;  /* 0x0000000605047291 */ /* 0x000fe2000f8e18ff */
[----:B-1----:R-:W-:Y:S01]  /*1ec0*/  SHF.L.U32 R0, R12, 0x1f, RZ ;  /* 0x0000001f0c007819 */ /* 0x002fe200000006ff */
[----:B------:R-:W-:Y:S01]  /*1ed0*/  @!P1 SYNCS.ARRIVE.TRANS64.A1T0 RZ, [UR6+0xe8], RZ ;  /* 0x0000e8ffffff99a7 */ /* 0x000fe20008100006 */
[----:B------:R-:W-:-:S06]  /*1ee0*/  UISETP.GT.AND UP0, UPT, UR42, UR41, UPT ;  /* 0x000000292a00728c */ /* 0x000fcc000bf04270 */
[----:B--2-4-:R1:W2:Y:S03]  /*1ef0*/  SYNCS.PHASECHK.TRANS64.TRYWAIT P0, [UR4+0x68], R0 ;  /* 0x00006800ff0075a7 */ /* 0x0142a60008001104 */
[----:B------:R-:W-:Y:S05]  /*1f00*/  BRA.U !UP0, `(.L_x_33) ;  /* 0x0000000108c07547 */ /* 0x000fea000b800000 */
[----:B------:R-:W-:Y:S01]  /*1f10*/  UIADD3 UR26, UPT, UPT, UR43, UR13, URZ ;  /* 0x0000000d2b1a7290 */ /* 0x000fe2000fffe0ff */
[----:B------:R-:W-:-:S11]  /*1f20*/  UMOV UR4, UR5 ;  /* 0x0000000500047c82 */ /* 0x000fd60008000000 */
.L_x_39:
[----:B------:R-:W-:Y:S01]  /*1f30*/  ULEA UR17, UR4, UR6, 0x3 ;  /* 0x0000000604117291 */ /* 0x000fe2000f8e18ff */
[----:B--2---:R-:W-:Y:S01]  /*1f40*/  @!P3 MOV R2, 0x4000 ;  /* 0x000040000002b802 */ /* 0x004fe20000000f00 */
[----:B--2-4-:R-:W-:Y:S10]  /*1f50*/  @P0 BRA `(.L_x_34) ;  /* 0x00000000000c0947 */ /* 0x014ff40003800000 */
[----:B------:R-:W-:-:S04]  /*1f60*/  SHF.L.U32 R3, R12, 0x1f, RZ ;  /* 0x0000001f0c037819 */ /* 0x000fc800000006ff */
[----:B------:R-:W2:Y:S02]  /*1f70*/  SYNCS.PHASECHK.TRANS64.TRYWAIT P0, [UR17+0x68], R3 ;  /* 0x00006803ff0075a7 */ /* 0x000ea40008001111 */
[----:B--2---:R-:W-:Y:S05]  /*1f80*/  @!P0 BRA `(.L_x_35) ;  /* 0x0000005000248947 */ /* 0x004fea0003800000 */
.L_x_34:
[----:B------:R2:W-:Y:S01]  /*1f90*/  @!P3 SYNCS.ARRIVE.TRANS64 RZ, [UR17], R2 ;  /* 0x00000002ffffb9a7 */ /* 0x0005e20008000011 */
[----:B------:R-:W-:-:S04]  /*1fa0*/  ULOP3.LUT UR5, UR25, 0x2, URZ, 0xfc, !UPT ;  /* 0x0000000219057892 */ /* 0x000fc8000f8efcff */
[----:B------:R-:W-:-:S09]  /*1fb0*/  UISETP.NE.AND UP0, UPT, UR5, 0x2, UPT ;  /* 0x000000020500788c */ /* 0x000fd2000bf05270 */
[----:B------:R-:W-:Y:S05]  /*1fc0*/  BRA.U UP0, `(.L_x_36) ;  /* 0x0000000100047547 */ /* 0x000fea000b800000 */
[----:B------:R-:W-:Y:S05]  /*1fd0*/  BPT.TRAP 0x1 ;  /* 0x000000040000795c */ /* 0x000fea0000300000 */
.L_x_36:
[----:B------:R-:W-:Y:S04]  /*1fe0*/  BSSY.RECONVERGENT B0, `(.L_x_37) ;  /* 0x0000003000007945 */ /* 0x000fe80003800200 */
[----:B------:R-:W-:Y:S05]  /*1ff0*/  @P2 BRA `(.L_x_38) ;  /* 0x0000000000042947 */ /* 0x000fea0003800000 */
[----:B------:R-:W-:Y:S05]  /*2000*/  BPT.TRAP 0x1 ;  /* 0x000000040000795c */ /* 0x000fea0000300000 */
.L_x_38:
[----:B------:R-:W-:Y:S05]  /*2010*/  BSYNC.RECONVERGENT B0 ;  /* 0x0000000000007941 */ /* 0x000fea0003800200 */
.L_x_37:
[----:B------:R-:W-:Y:S02]  /*2020*/  UIADD3 UR5, UPT, UPT, UR4, 0x1, URZ ;  /* 0x0000000104057890 */ /* 0x000fe4000fffe0ff */
[----:B------:R-:W-:Y:S02]  /*2030*/  UIADD3 UR14, UP1, UPT, UR28, 0x80, URZ ;  /* 0x000000801c0e7890 */ /* 0x000fe4000ff3e0ff */
[----:B------:R-:W-:Y:S02]  /*2040*/  UISETP.NE.AND UP0, UPT, UR5, 0xd, UPT ;  /* 0x0000000d0500788c */ /* 0x000fe4000bf05270 */
[----:B------:R-:W-:Y:S02]  /*2050*/  USHF.L.U32 UR18, UR13, 0x7, URZ ;  /* 0x000000070d127899 */ /* 0x000fe400080006ff */
[----:B------:R-:W-:Y:S02]  /*2060*/  USEL UR8, URZ, 0x1, UP0 ;  /* 0x00000001ff087887 */ /* 0x000fe40008000000 */
[----:B------:R-:W-:-:S02]  /*2070*/  USEL UR5, UR5, URZ, UP0 ;  /* 0x000000ff05057287 */ /* 0x000fc40008000000 */
[----:B------:R-:W-:Y:S02]  /*2080*/  UIADD3 UR22, UP0, UPT, UR28, 0x180, URZ ;  /* 0x000001801c167890 */ /* 0x000fe4000ff1e0ff */
[----:B------:R-:W-:Y:S01]  /*2090*/  LOP3.LUT R12, R12, UR8, RZ, 0x3c, !PT ;  /* 0x000000080c0c7c12 */ /* 0x000fe2000f8e3cff */
[----:B------:R-:W-:Y:S02]  /*20a0*/  USHF.L.U32 UR8, UR4, 0xd, URZ ;  /* 0x0000000d04087899 */ /* 0x000fe400080006ff */
[----:B------:R-:W-:Y:S01]  /*20b0*/  ULEA UR7, UR5, UR6, 0x3 ;  /* 0x0000000605077291 */ /* 0x000fe2000f8e18ff */
[----:B-1----:R-:W-:Y:S01]  /*20c0*/  SHF.L.U32 R0, R12, 0x1f, RZ ;  /* 0x0000001f0c007819 */ /* 0x002fe200000006ff */
[----:B------:R-:W-:Y:S02]  /*20d0*/  ULOP3.LUT UR16, UR8, UR21, URZ, 0xfc, !UPT ;  /* 0x0000001508107292 */ /* 0x000fe4000f8efcff */
[----:B------:R-:W-:Y:S02]  /*20e0*/  UIADD3.X UR15, UPT, UPT, URZ, UR29, URZ, UP1, !UPT ;  /* 0x0000001dff0f7290 */ /* 0x000fe40008ffe4ff */
[----:B------:R-:W-:-:S02]  /*20f0*/  UIADD3 UR16, UPT, UPT, UR6, 0x2400, UR16 ;  /* 0x0000240006107890 */ /* 0x000fc4000fffe010 */
[----:B------:R-:W-:Y:S01]  /*2100*/  UIADD3 UR8, UPT, UPT, UR6, 0x1c400, UR8 ;  /* 0x0001c40006087890 */ /* 0x000fe2000fffe008 */
[----:B------:R3:W4:Y:S01]  /*2110*/  SYNCS.PHASECHK.TRANS64.TRYWAIT P0, [UR7+0x68], R0 ;  /* 0x00006800ff0075a7 */ /* 0x0007220008001107 */
[----:B------:R-:W-:Y:S01]  /*2120*/  UIADD3.X UR23, UPT, UPT, URZ, UR29, URZ, UP0, !UPT ;  /* 0x0000001dff177290 */ /* 0x000fe200087fe4ff */
[----:B------:R-:W-:Y:S01]  /*2130*/  UMOV UR4, 0xff0000 ;  /* 0x00ff000000047882 */ /* 0x000fe20000000000 */
[----:B------:R-:W-:Y:S01]  /*2140*/  UMOV UR30, 0x0 ;  /* 0x00000000001e7882 */ /* 0x000fe20000000000 */
[----:B------:R-:W-:Y:S01]  /*2150*/  UMOV UR31, 0x10000000 ;  /* 0x10000000001f7882 */ /* 0x000fe20000000000 */
[----:B------:R-:W-:Y:S01]  /*2160*/  UMOV UR19, UR35 ;  /* 0x0000002300137c82 */ /* 0x000fe20008000000 */
[----:B------:R-:W-:Y:S01]  /*2170*/  UMOV UR20, UR36 ;  /* 0x0000002400147c82 */ /* 0x000fe20008000000 */
[----:B------:R-:W-:Y:S01]  /*2180*/  UMOV UR12, UR36 ;  /* 0x00000024000c7c82 */ /* 0x000fe20008000000 */
[----:B------:R-:W-:Y:S01]  /*2190*/  UMOV UR9, UR17 ;  /* 0x0000001100097c82 */ /* 0x000fe20008000000 */
[----:B------:R-:W-:Y:S01]  /*21a0*/  UMOV UR10, UR18 ;  /* 0x00000012000a7c82 */ /* 0x000fe20008000000 */
[----:B------:R1:W-:Y:S01]  /*21b0*/  UTMALDG.3D.MULTICAST [UR16], [UR14], UR4, desc[UR30] ;  /* 0x00001e100e0073b4 */ /* 0x0003e20008011804 */
[----:B------:R-:W-:-:S04]  /*21c0*/  UIADD3 UR13, UPT, UPT, UR13, 0x1, URZ ;  /* 0x000000010d0d7890 */ /* 0x000fc8000fffe0ff */
[----:B------:R-:W-:Y:S01]  /*21d0*/  UISETP.NE.AND UP0, UPT, UR13, UR26, UPT ;  /* 0x0000001a0d00728c */ /* 0x000fe2000bf05270 */
[----:B------:R3:W-:Y:S01]  /*21e0*/  UTMALDG.3D [UR8], [UR22], desc[UR30] ;  /* 0x00001e08160075b4 */ /* 0x0007e20008011000 */
[----:B-1----:R-:W-:-:S07]  /*21f0*/  UMOV UR4, UR5 ;  /* 0x0000000500047c82 */ /* 0x002fce0008000000 */
[----:B---3--:R-:W-:Y:S05]  /*2200*/  BRA.U UP0, `(.L_x_39) ;  /* 0xfffffffd00487547 */ /* 0x008fea000b83ffff */
.L_x_33:
[C---:B------:R-:W-:Y:S01]  /*2210*/  LEA R3, R11.reuse, UR6, 0x3 ;  /* 0x000000060b037c11 */ /* 0x040fe2000f8e18ff */
[----:B------:R-:W-:Y:S01]  /*2220*/  NOP ;  /* 0x0000000000007918 */ /* 0x000fe20000000000 */
[----:B-1----:R-:W-:Y:S02]  /*2230*/  SHF.L.U32 R0, R10, 0x1f, RZ ;  /* 0x0000001f0a007819 */ /* 0x002fe400000006ff */
[----:B------:R-:W-:Y:S02]  /*2240*/  LEA R4, R11, UR6, 0x4 ;  /* 0x000000060b047c11 */ /* 0x000fe4000f8e20ff */
[----:B--2-4-:R-:W1:Y:S02]  /*2250*/  SYNCS.PHASECHK.TRANS64.TRYWAIT P0, [R3+URZ+0xf0], R0 ;  /* 0x0000f000030075a7 */ /* 0x014e6400080011ff */
[----:B-1----:R-:W-:Y:S05]  /*2260*/  @!P0 BRA `(.L_x_40) ;  /* 0x0000004c00848947 */ /* 0x002fea0003800000 */
.L_x_115:
[----:B------:R-:W2:Y:S01]  /*2270*/  LDS.128 R4, [R4+0x180] ;  /* 0x0001800004047984 */ /* 0x000ea20000000c00 */
[----:B------:R-:W-:Y:S01]  /*2280*/  UISETP.GE.AND UP0, UPT, UR40, 0x1, UPT ;  /* 0x000000012800788c */ /* 0x000fe2000bf06270 */
[----:B------:R-:W-:Y:S01]  /*2290*/  @!PT LDS RZ, [RZ] ;  /* 0x00000000fffff984 */ /* 0x000fe20000000800 */
[----:B------:R-:W-:Y:S01]  /*22a0*/  @!PT LDS RZ, [RZ] ;  /* 0x00000000fffff984 */ /* 0x000fe20000000800 */
[----:B------:R-:W-:Y:S01]  /*22b0*/  @!PT LDS RZ, [RZ] ;  /* 0x00000000fffff984 */ /* 0x000fe20000000800 */
[----:B------:R-:W-:Y:S01]  /*22c0*/  @!PT LDS RZ, [RZ] ;  /* 0x00000000fffff984 */ /* 0x000fe20000000800 */
[----:B------:R3:W-:Y:S06]  /*22d0*/  MEMBAR.ALL.CTA ;  /* 0x0000000000007992 */ /* 0x0007ec0000008000 */
[----:B---3--:R-:W3:Y:S01]  /*22e0*/  FENCE.VIEW.ASYNC.S ;  /* 0x00000000000073c6 */ /* 0x008ee20000000000 */
[----:B--2---:R-:W-:-:S13]  /*22f0*/  LOP3.LUT P0, RZ, R6, 0x1, RZ, 0xc0, !PT ;  /* 0x0000000106ff7812 */ /* 0x004fda000780c0ff */
[----:B---3--:R-:W-:Y:S01]  /*2300*/  VOTEU.ANY UP1, P0 ;  /* 0x0000000000ff7886 */ /* 0x008fe20000020100 */
[----:B------:R-:W-:-:S13]  /*2310*/  PLOP3.LUT P0, PT, PT, PT, UP1, 0x80, 0x8 ;  /* 0x000000000008781c */ /* 0x000fda0003f0f018 */
[----:B-1----:R-:W-:Y:S02]  /*2320*/  @P0 LOP3.LUT R0, R5, 0xffff, RZ, 0xc0, !PT ;  /* 0x0000ffff05000812 */ /* 0x002fe400078ec0ff */
[----:B------:R-:W-:Y:S02]  /*2330*/  @P0 MOV R2, R4 ;  /* 0x0000000400020202 */ /* 0x000fe40000000f00 */
[----:B------:R-:W-:Y:S01]  /*2340*/  @P0 R2UR UR7, R0 ;  /* 0x00000000000702ca */ /* 0x000fe200000e0000 */
[----:B------:R-:W-:Y:S01]  /*2350*/  VIADD R0, R3, 0x100 ;  /* 0x0000010003007836 */ /* 0x000fe20000000000 */
[----:B------:R-:W-:Y:S02]  /*2360*/  @P0 SHF.R.U32.HI R4, RZ, 0x10, R5 ;  /* 0x00000010ff040819 */ /* 0x000fe40000011605 */
[----:B------:R-:W-:Y:S02]  /*2370*/  @P0 R2UR UR8, R2 ;  /* 0x00000000020802ca */ /* 0x000fe400000e0000 */
[----:B------:R-:W-:-:S02]  /*2380*/  PRMT R0, RZ, 0x654, R0 ;  /* 0x00000654ff007816 */ /* 0x000fc40000000000 */
[----:B------:R-:W-:Y:S02]  /*2390*/  @P0 R2UR UR4, R4 ;  /* 0x00000000040402ca */ /* 0x000fe400000e0000 */
[----:B------:R1:W-:Y:S03]  /*23a0*/  SYNCS.ARRIVE.TRANS64.RED.A1T0 RZ, [R0+URZ], RZ ;  /* 0x000000ff00ff79a7 */ /* 0x0003e600081004ff */
[----:B------:R-:W-:-:S04]  /*23b0*/  @UP1 UMOV UR27, UR7 ;  /* 0x00000007001b1c82 */ /* 0x000fc80008000000 */
[----:B------:R-:W-:-:S04]  /*23c0*/  @UP1 UMOV UR37, UR8 ;  /* 0x0000000800251c82 */ /* 0x000fc80008000000 */
[----:B------:R-:W-:Y:S01]  /*23d0*/  @UP1 UMOV UR36, UR4 ;  /* 0x0000000400241c82 */ /* 0x000fe20008000000 */
[----:B------:R-:W-:Y:S05]  /*23e0*/  BRA.U !UP0, `(.L_x_41) ;  /* 0x0000000108d47547 */ /* 0x000fea000b800000 */
[----:B------:R-:W2:Y:S01]  /*23f0*/  LDCU.128 UR12, c[0x0][0xb10] ;  /* 0x00016200ff0c77ac */ /* 0x000ea20008000c00 */
[----:B------:R-:W3:Y:S01]  /*2400*/  LDCU UR26, c[0x0][0xb20] ;  /* 0x00016400ff1a77ac */ /* 0x000ee20008000800 */
[----:B------:R-:W4:Y:S01]  /*2410*/  LDCU UR20, c[0x0][0xb0c] ;  /* 0x00016180ff1477ac */ /* 0x000f220008000800 */
[----:B------:R-:W1:Y:S01]  /*2420*/  LDCU.64 UR10, c[0x0][0xb28] ;  /* 0x00016500ff0a77ac */ /* 0x000e620008000a00 */
[----:B------:R-:W-:Y:S02]  /*2430*/  UISETP.NE.AND UP3, UPT, UR40, 0x1, UPT ;  /* 0x000000012800788c */ /* 0x000fe4000bf65270 */
[----:B--2---:R-:W-:Y:S02]  /*2440*/  UIMAD.WIDE.U32 UR16, UR38, UR15, URZ ;  /* 0x0000000f261072a5 */ /* 0x004fe4000f8e00ff */
[----:B------:R-:W-:Y:S02]  /*2450*/  UIMAD.WIDE.U32 UR8, UR39, UR12, URZ ;  /* 0x0000000c270872a5 */ /* 0x000fe4000f8e00ff */
[----:B------:R-:W-:-:S02]  /*2460*/  UISETP.NE.AND UP0, UPT, UR14, 0x1, UPT ;  /* 0x000000010e00788c */ /* 0x000fc4000bf05270 */
[----:B------:R-:W-:Y:S01]  /*2470*/  UIMAD.WIDE.U32 UR22, UR27, UR15, URZ ;  /* 0x0000000f1b1672a5 */ /* 0x000fe2000f8e00ff */
[----:B------:R-:W-:Y:S02]  /*2480*/  UMOV UR16, UR17 ;  /* 0x0000001100107c82 */ /* 0x000fe40008000000 */
[----:B------:R-:W-:Y:S01]  /*2490*/  UMOV UR8, UR9 ;  /* 0x0000000900087c82 */ /* 0x000fe20008000000 */
[----:B---3--:R-:W-:Y:S02]  /*24a0*/  USHF.R.U32.HI UR16, URZ, UR26, UR16 ;  /* 0x0000001aff107299 */ /* 0x008fe40008011610 */
[----:B----4-:R-:W-:Y:S02]  /*24b0*/  UISETP.NE.AND UP2, UPT, UR20, 0x1, UPT ;  /* 0x000000011400788c */ /* 0x010fe4000bf45270 */
[----:B------:R-:W-:Y:S02]  /*24c0*/  USHF.R.U32.HI UR8, URZ, UR13, UR8 ;  /* 0x0000000dff087299 */ /* 0x000fe40008011608 */
[----:B------:R-:W-:-:S02]  /*24d0*/  USEL UR7, UR38, UR16, !UP0 ;  /* 0x0000001026077287 */ /* 0x000fc4000c000000 */
[----:B------:R-:W-:Y:S02]  /*24e0*/  USEL UR8, UR39, UR8, !UP2 ;  /* 0x0000000827087287 */ /* 0x000fe4000d000000 */
[----:B-1----:R-:W-:Y:S01]  /*24f0*/  UIMAD.WIDE.U32 UR16, UR7, UR10, URZ ;  /* 0x0000000a071072a5 */ /* 0x002fe2000f8e00ff */
[----:B------:R-:W-:Y:S01]  /*2500*/  UMOV UR4, UR23 ;  /* 0x0000001700047c82 */ /* 0x000fe20008000000 */
[----:B------:R-:W-:Y:S02]  /*2510*/  UIMAD.WIDE.U32 UR18, UR37, UR12, URZ ;  /* 0x0000000c251272a5 */ /* 0x000fe4000f8e00ff */
[----:B------:R-:W-:-:S03]  /*2520*/  UIMAD.WIDE.U32 UR22, UR8, UR10, URZ ;  /* 0x0000000a081672a5 */ /* 0x000fc6000f8e00ff */
[----:B------:R-:W-:Y:S01]  /*2530*/  UMOV UR16, UR17 ;  /* 0x0000001100107c82 */ /* 0x000fe20008000000 */
[----:B------:R-:W-:Y:S02]  /*2540*/  USHF.R.U32.HI UR4, URZ, UR26, UR4 ;  /* 0x0000001aff047299 */ /* 0x000fe40008011604 */
[----:B------:R-:W-:Y:S01]  /*2550*/  @UP3 USHF.R.U32.HI UR7, URZ, UR11, UR16 ;  /* 0x0000000bff073299 */ /* 0x000fe20008011610 */
[----:B------:R-:W-:Y:S01]  /*2560*/  UMOV UR18, UR19 ;  /* 0x0000001300127c82 */ /* 0x000fe20008000000 */
[----:B------:R-:W-:Y:S01]  /*2570*/  UMOV UR22, UR23 ;  /* 0x0000001700167c82 */ /* 0x000fe20008000000 */
[----:B------:R-:W-:Y:S02]  /*2580*/  USHF.R.U32.HI UR13, URZ, UR13, UR18 ;  /* 0x0000000dff0d7299 */ /* 0x000fe40008011612 */
[----:B------:R-:W-:Y:S02]  /*2590*/  USEL UR4, UR27, UR4, !UP0 ;  /* 0x000000041b047287 */ /* 0x000fe4000c000000 */
[----:B------:R-:W-:-:S02]  /*25a0*/  @UP3 USHF.R.U32.HI UR8, URZ, UR11, UR22 ;  /* 0x0000000bff083299 */ /* 0x000fc40008011616 */
[----:B------:R-:W-:Y:S02]  /*25b0*/  UIMAD UR9, UR40, UR7, URZ ;  /* 0x00000007280972a4 */ /* 0x000fe4000f8e02ff */
[----:B------:R-:W-:Y:S02]  /*25c0*/  USEL UR7, UR37, UR13, !UP2 ;  /* 0x0000000d25077287 */ /* 0x000fe4000d000000 */
[----:B------:R-:W-:Y:S02]  /*25d0*/  UIMAD UR12, UR40, UR8, URZ ;  /* 0x00000008280c72a4 */ /* 0x000fe4000f8e02ff */
[----:B------:R-:W-:Y:S02]  /*25e0*/  UISETP.GE.AND UP0, UPT, UR4, UR9, UPT ;  /* 0x000000090400728c */ /* 0x000fe4000bf06270 */
[----:B------:R-:W-:Y:S02]  /*25f0*/  UIMAD.WIDE.U32 UR16, UR4, UR10, URZ ;  /* 0x0000000a041072a5 */ /* 0x000fe4000f8e00ff */
[----:B------:R-:W-:-:S02]  /*2600*/  UISETP.GE.OR UP0, UPT, UR7, UR12, UP0 ;  /* 0x0000000c0700728c */ /* 0x000fc40008706670 */
        /* <DEDUP_REMOVED lines=19> */
.L_x_41:
[----:B------:R-:W2:Y:S02]  /*2740*/  LDCU UR4, c[0x0][0xb30] ;  /* 0x00016600ff0477ac */ /* 0x000ea40008000800 */
[----:B--2---:R-:W-:-:S09]  /*2750*/  UISETP.NE.AND UP0, UPT, UR4, 0x1, UPT ;  /* 0x000000010400788c */ /* 0x004fd2000bf05270 */
[----:B------:R-:W-:Y:S05]  /*2760*/  BRA.U UP0, `(.L_x_42) ;  /* 0x0000000100447547 */ /* 0x000fea000b800000 */
[----:B------:R-:W2:Y:S01]  /*2770*/  LDCU.128 UR12, c[0x0][0xb10] ;  /* 0x00016200ff0c77ac */ /* 0x000ea20008000c00 */
[----:B------:R-:W3:Y:S01]  /*2780*/  LDCU UR16, c[0x0][0xb0c] ;  /* 0x00016180ff1077ac */ /* 0x000ee20008000800 */
[----:B------:R-:W4:Y:S01]  /*2790*/  LDCU UR17, c[0x0][0xb20] ;  /* 0x00016400ff1177ac */ /* 0x000f220008000800 */
[----:B--2---:R-:W-:Y:S02]  /*27a0*/  UIMAD.WIDE.U32 UR10, UR37, UR12, URZ ;  /* 0x0000000c250a72a5 */ /* 0x004fe4000f8e00ff */
[----:B------:R-:W-:Y:S02]  /*27b0*/  UIMAD.WIDE.U32 UR8, UR27, UR15, URZ ;  /* 0x0000000f1b0872a5 */ /* 0x000fe4000f8e00ff */
[----:B---3--:R-:W-:Y:S02]  /*27c0*/  UISETP.NE.AND UP2, UPT, UR16, 0x1, UPT ;  /* 0x000000011000788c */ /* 0x008fe4000bf45270 */
[----:B------:R-:W-:Y:S01]  /*27d0*/  UISETP.NE.AND UP0, UPT, UR14, 0x1, UPT ;  /* 0x000000010e00788c */ /* 0x000fe2000bf05270 */
[----:B------:R-:W-:-:S02]  /*27e0*/  UMOV UR7, UR11 ;  /* 0x0000000b00077c82 */ /* 0x000fc40008000000 */
[----:B------:R-:W-:Y:S01]  /*27f0*/  UMOV UR4, UR9 ;  /* 0x0000000900047c82 */ /* 0x000fe20008000000 */
[----:B------:R-:W-:Y:S02]  /*2800*/  USHF.R.U32.HI UR7, URZ, UR13, UR7 ;  /* 0x0000000dff077299 */ /* 0x000fe40008011607 */
[----:B----4-:R-:W-:Y:S02]  /*2810*/  USHF.R.U32.HI UR4, URZ, UR17, UR4 ;  /* 0x00000011ff047299 */ /* 0x010fe40008011604 */
[----:B------:R-:W-:Y:S02]  /*2820*/  USEL UR7, UR37, UR7, !UP2 ;  /* 0x0000000725077287 */ /* 0x000fe4000d000000 */
[----:B------:R-:W-:-:S04]  /*2830*/  USEL UR4, UR27, UR4, !UP0 ;  /* 0x000000041b047287 */ /* 0x000fc8000c000000 */
[----:B------:R-:W-:Y:S02]  /*2840*/  UIADD3 UR8, UPT, UPT, UR7, -UR4, URZ ;  /* 0x8000000407087290 */ /* 0x000fe4000fffe0ff */
[----:B------:R-:W-:Y:S02]  /*2850*/  UIADD3 UR4, UPT, UPT, -UR7, UR4, URZ ;  /* 0x0000000407047290 */ /* 0x000fe4000fffe1ff */
[----:B------:R-:W-:Y:S02]  /*2860*/  UIMAD UR27, UR8, UR14, UR27 ;  /* 0x0000000e081b72a4 */ /* 0x000fe4000f8e021b */
[----:B------:R-:W-:-:S12]  /*2870*/  UIMAD UR37, UR4, UR16, UR37 ;  /* 0x00000010042572a4 */ /* 0x000fd8000f8e0225 */
.L_x_42:
[----:B------:R-:W-:Y:S01]  /*2880*/  VIADD R11, R11, 0x1 ;  /* 0x000000010b0b7836 */ /* 0x000fe20000000000 */
[----:B------:R-:W-:Y:S01]  /*2890*/  PLOP3.LUT P1, PT, PT, PT, PT, 0x80, 0x8 ;  /* 0x000000000008781c */ /* 0x000fe20003f2f070 */
[----:B------:R-:W-:Y:S02]  /*28a0*/  UIADD3 UR46, UPT, UPT, UR37, UR60, URZ ;  /* 0x0000003c252e7290 */ /* 0x000fe4000fffe0ff */
[----:B------:R-:W-:Y:S01]  /*28b0*/  UIADD3 UR45, UPT, UPT, UR27, UR57, URZ ;  /* 0x000000391b2d7290 */ /* 0x000fe2000fffe0ff */
[----:B------:R-:W-:-:S04]  /*28c0*/  ISETP.NE.AND P0, PT, R11, 0x2, PT ;  /* 0x000000020b00780c */ /* 0x000fc80003f05270 */
[----:B-1----:R-:W-:Y:S02]  /*28d0*/  SEL R0, RZ, 0x1, P0 ;  /* 0x00000001ff007807 */ /* 0x002fe40000000000 */
[----:B------:R-:W-:Y:S02]  /*28e0*/  SEL R11, R11, RZ, P0 ;  /* 0x000000ff0b0b7207 */ /* 0x000fe40000000000 */
[----:B------:R-:W-:Y:S01]  /*28f0*/  LOP3.LUT R10, R10, R0, RZ, 0x3c, !PT ;  /* 0x000000000a0a7212 */ /* 0x000fe200078e3cff */
[----:B------:R-:W-:Y:S06]  /*2900*/  BRA.U UP1, `(.L_x_43) ;  /* 0xfffffff101447547 */ /* 0x000fec000b83ffff */
[----:B------:R-:W-:Y:S01]  /*2910*/  UIADD3 UR7, UPT, UPT, UR6, 0x68, URZ ;  /* 0x0000006806077890 */ /* 0x000fe2000fffe0ff */
[----:B------:R-:W-:-:S03]  /*2920*/  SHF.L.U32 R2, R12, 0x1f, RZ ;  /* 0x0000001f0c027819 */ /* 0x000fc600000006ff */
[----:B------:R-:W-:-:S09]  /*2930*/  ULEA UR4, UR5, UR7, 0x3 ;  /* 0x0000000705047291 */ /* 0x000fd2000f8e18ff */
[----:B------:R-:W1:Y:S02]  /*2940*/  SYNCS.PHASECHK.TRANS64.TRYWAIT P0, [UR4], R2 ;  /* 0x00000002ff0075a7 */ /* 0x000e640008001104 */
[----:B-1----:R-:W-:Y:S05]  /*2950*/  @!P0 BRA `(.L_x_44) ;  /* 0x0000004400dc8947 */ /* 0x002fea0003800000 */
.L_x_117:
[----:B------:R-:W-:-:S04]  /*2960*/  UIADD3 UR4, UPT, UPT, UR5, 0x1, URZ ;  /* 0x0000000105047890 */ /* 0x000fc8000fffe0ff */
[----:B------:R-:W-:-:S04]  /*2970*/  UISETP.NE.AND UP0, UPT, UR4, 0xd, UPT ;  /* 0x0000000d0400788c */ /* 0x000fc8000bf05270 */
[----:B------:R-:W-:Y:S02]  /*2980*/  USEL UR6, URZ, 0x1, UP0 ;  /* 0x00000001ff067887 */ /* 0x000fe40008000000 */
[----:B------:R-:W-:-:S04]  /*2990*/  USEL UR4, UR4, URZ, UP0 ;  /* 0x000000ff04047287 */ /* 0x000fc80008000000 */
[----:B------:R-:W-:Y:S01]  /*29a0*/  ULEA UR5, UR4, UR7, 0x3 ;  /* 0x0000000704057291 */ /* 0x000fe2000f8e18ff */
[----:B-1----:R-:W-:-:S04]  /*29b0*/  LOP3.LUT R2, R12, UR6, RZ, 0x3c, !PT ;  /* 0x000000060c027c12 */ /* 0x002fc8000f8e3cff */
[----:B------:R-:W-:-:S04]  /*29c0*/  SHF.L.U32 R3, R2, 0x1f, RZ ;  /* 0x0000001f02037819 */ /* 0x000fc800000006ff */
[----:B------:R-:W1:Y:S02]  /*29d0*/  SYNCS.PHASECHK.TRANS64.TRYWAIT P0, [UR5], R3 ;  /* 0x00000003ff0075a7 */ /* 0x000e640008001105 */
[----:B-1----:R-:W-:Y:S05]  /*29e0*/  @!P0 BRA `(.L_x_45) ;  /* 0x0000004400d08947 */ /* 0x002fea0003800000 */
.L_x_119:
[----:B------:R-:W-:-:S04]  /*29f0*/  UIADD3 UR4, UPT, UPT, UR4, 0x1, URZ ;  /* 0x0000000104047890 */ /* 0x000fc8000fffe0ff */
[----:B------:R-:W-:-:S04]  /*2a00*/  UISETP.NE.AND UP0, UPT, UR4, 0xd, UPT ;  /* 0x0000000d0400788c */ /* 0x000fc8000bf05270 */
[----:B------:R-:W-:Y:S02]  /*2a10*/  USEL UR6, URZ, 0x1, UP0 ;  /* 0x00000001ff067887 */ /* 0x000fe40008000000 */
[----:B------:R-:W-:-:S04]  /*2a20*/  USEL UR4, UR4, URZ, UP0 ;  /* 0x000000ff04047287 */ /* 0x000fc80008000000 */
[----:B------:R-:W-:Y:S01]  /*2a30*/  ULEA UR5, UR4, UR7, 0x3 ;  /* 0x0000000704057291 */ /* 0x000fe2000f8e18ff */
[----:B------:R-:W-:-:S04]  /*2a40*/  LOP3.LUT R2, R2, UR6, RZ, 0x3c, !PT ;  /* 0x0000000602027c12 */ /* 0x000fc8000f8e3cff */
[----:B-1----:R-:W-:-:S04]  /*2a50*/  SHF.L.U32 R3, R2, 0x1f, RZ ;  /* 0x0000001f02037819 */ /* 0x002fc800000006ff */
[----:B------:R-:W1:Y:S02]  /*2a60*/  SYNCS.PHASECHK.TRANS64.TRYWAIT P0, [UR5], R3 ;  /* 0x00000003ff0075a7 */ /* 0x000e640008001105 */
[----:B-1----:R-:W-:Y:S05]  /*2a70*/  @!P0 BRA `(.L_x_46) ;  /* 0x0000004400c48947 */ /* 0x002fea0003800000 */
.L_x_121:
        /* <DEDUP_REMOVED lines=9> */
.L_x_123:
        /* <DEDUP_REMOVED lines=9> */
.L_x_125:
        /* <DEDUP_REMOVED lines=9> */
.L_x_127:
        /* <DEDUP_REMOVED lines=9> */
.L_x_129:
        /* <DEDUP_REMOVED lines=9> */
.L_x_131:
        /* <DEDUP_REMOVED lines=9> */
.L_x_133:
        /* <DEDUP_REMOVED lines=9> */
.L_x_135:
        /* <DEDUP_REMOVED lines=9> */
.L_x_137:
        /* <DEDUP_REMOVED lines=9> */
.L_x_139:
[----:B------:R-:W-:-:S04]  /*2f90*/  UIADD3 UR4, UPT, UPT, UR4, 0x1, URZ ;  /* 0x0000000104047890 */ /* 0x000fc8000fffe0ff */
[----:B------:R-:W-:-:S04]  /*2fa0*/  UISETP.NE.AND UP0, UPT, UR4, 0xd, UPT ;  /* 0x0000000d0400788c */ /* 0x000fc8000bf05270 */
[----:B------:R-:W-:Y:S02]  /*2fb0*/  USEL UR5, URZ, 0x1, UP0 ;  /* 0x00000001ff057887 */ /* 0x000fe40008000000 */
[----:B------:R-:W-:-:S04]  /*2fc0*/  USEL UR4, UR4, URZ, UP0 ;  /* 0x000000ff04047287 */ /* 0x000fc80008000000 */
[----:B------:R-:W-:Y:S01]  /*2fd0*/  ULEA UR4, UR4, UR7, 0x3 ;  /* 0x0000000704047291 */ /* 0x000fe2000f8e18ff */
[----:B------:R-:W-:-:S04]  /*2fe0*/  LOP3.LUT R2, R2, UR5, RZ, 0x3c, !PT ;  /* 0x0000000502027c12 */ /* 0x000fc8000f8e3cff */
[----:B------:R-:W-:Y:S01]  /*2ff0*/  SHF.L.U32 R2, R2, 0x1f, RZ ;  /* 0x0000001f02027819 */ /* 0x000fe200000006ff */
[----:B-1----:R-:W-:-:S07]  /*3000*/  IMAD.U32 R0, RZ, RZ, UR4 ;  /* 0x00000004ff007e24 */ /* 0x002fce000f8e00ff */
.L_x_56:
[----:B-1----:R1:W2:Y:S02]  /*3010*/  SYNCS.PHASECHK.TRANS64.TRYWAIT P0, [R0+URZ], R2 ;  /* 0x00000002000075a7 */ /* 0x0022a400080011ff */
[----:B--2---:R-:W-:Y:S05]  /*3020*/  @!P0 NANOSLEEP.SYNCS 0x989680 ;  /* 0x009896800000895d */ /* 0x004fea0003900000 */
[----:B------:R-:W2:Y:S02]  /*3030*/  @!P0 SYNCS.PHASECHK.TRANS64 P0, [R0+URZ], R2 ;  /* 0x00000002000085a7 */ /* 0x000ea400080010ff */
[----:B--2---:R-:W-:Y:S05]  /*3040*/  @P0 EXIT ;  /* 0x000000000000094d */ /* 0x004fea0003800000 */
[----:B------:R-:W-:Y:S05]  /*3050*/  BRA `(.L_x_56) ;  /* 0xfffffffc00ec7947 */ /* 0x000fea000383ffff */
.L_x_23:
[----:B------:R-:W-:-:S04]  /*3060*/  UISETP.NE.AND UP0, UPT, UR48, URZ, UPT ;  /* 0x000000ff3000728c */ /* 0x000fc8000bf05270 */
[----:B------:R-:W-:-:S09]  /*3070*/  UISETP.NE.OR UP0, UPT, UR22, 0x1, UP0 ;  /* 0x000000011600788c */ /* 0x000fd20008705670 */
[----:B------:R-:W-:Y:S05]  /*3080*/  BRA.U UP0, `(.L_x_57) ;  /* 0x0000000500487547 */ /* 0x000fea000b800000 */
[----:B------:R-:W-:Y:S01]  /*3090*/  ISETP.GE.U32.AND P2, PT, R0, 0x8, PT ;  /* 0x000000080000780c */ /* 0x000fe20003f46070 */
[----:B------:R-:W-:Y:S01]  /*30a0*/  IMAD.MOV.U32 R12, RZ, RZ, 0x1 ;  /* 0x00000001ff0c7424 */ /* 0x000fe200078e00ff */
[----:B------:R-:W-:Y:S02]  /*30b0*/  CS2R R10, SRZ ;  /* 0x00000000000a7805 */ /* 0x000fe4000001ff00 */
[----:B------:R-:W-:Y:S01]  /*30c0*/  CS2R R8, SRZ ;  /* 0x0000000000087805 */ /* 0x000fe2000001ff00 */
[----:B------:R-:W-:Y:S01]  /*30d0*/  UMOV UR6, 0x400 ;  /* 0x0000040000067882 */ /* 0x000fe20000000000 */
[----:B------:R-:W-:Y:S01]  /*30e0*/  UMOV UR5, URZ ;  /* 0x000000ff00057c82 */ /* 0x000fe20008000000 */
[----:B------:R-:W-:-:S12]  /*30f0*/  ULEA UR6, UR48, UR6, 0x18 ;  /* 0x0000000630067291 */ /* 0x000fd8000f8ec0ff */
.L_x_61:
[----:B------:R-:W-:Y:S02]  /*3100*/  LEA R2, R8, UR6, 0x3 ;  /* 0x0000000608027c11 */ /* 0x000fe4000f8e18ff */
[----:B------:R-:W-:-:S03]  /*3110*/  SHF.L.U32 R4, R9, 0x1f, RZ ;  /* 0x0000001f09047819 */ /* 0x000fc600000006ff */
[----:B------:R-:W-:Y:S01]  /*3120*/  VIADD R5, R2, 0x160 ;  /* 0x0000016002057836 */ /* 0x000fe20000000000 */
[----:B------:R-:W1:Y:S02]  /*3130*/  SYNCS.PHASECHK.TRANS64.TRYWAIT P0, [R2+URZ+0x150], R4 ;  /* 0x00015004020075a7 */ /* 0x000e6400080011ff */
[----:B-1----:R-:W-:Y:S05]  /*3140*/  @!P0 BRA `(.L_x_58) ;  /* 0x0000004400008947 */ /* 0x002fea0003800000 */
.L_x_140:
[----:B------:R-:W-:Y:S01]  /*3150*/  ULEA UR4, UR5, UR6, 0x3 ;  /* 0x0000000605047291 */ /* 0x000fe2000f8e18ff */
[----:B-1----:R-:W-:Y:S01]  /*3160*/  PRMT R2, RZ, 0x654, R5 ;  /* 0x00000654ff027816 */ /* 0x002fe20000000005 */
[----:B------:R-:W-:Y:S01]  /*3170*/  @!P2 IMAD.MOV.U32 R4, RZ, RZ, 0x10 ;  /* 0x00000010ff04a424 */ /* 0x000fe200078e00ff */
[----:B------:R-:W-:Y:S01]  /*3180*/  SHF.L.U32 R5, R12, 0x1f, RZ ;  /* 0x0000001f0c057819 */ /* 0x000fe200000006ff */
[----:B------:R-:W-:Y:S01]  /*3190*/  UIADD3 UR7, UPT, UPT, UR4, 0xf0, URZ ;  /* 0x000000f004077890 */ /* 0x000fe2000fffe0ff */
[----:B------:R1:W-:Y:S05]  /*31a0*/  SYNCS.ARRIVE.TRANS64.RED.A1T0 RZ, [R2+URZ], RZ ;  /* 0x000000ff02ff79a7 */ /* 0x0003ea00081004ff */
[----:B------:R-:W-:Y:S01]  /*31b0*/  IMAD.U32 R6, RZ, RZ, UR7 ;  /* 0x00000007ff067e24 */ /* 0x000fe2000f8e00ff */
[----:B------:R-:W2:Y:S04]  /*31c0*/  SYNCS.PHASECHK.TRANS64.TRYWAIT P0, [UR4+0x100], R5 ;  /* 0x00010005ff0075a7 */ /* 0x000ea80008001104 */
[----:B------:R-:W-:Y:S01]  /*31d0*/  PRMT R6, R0, 0x654, R6 ;  /* 0x0000065400067816 */ /* 0x000fe20000000006 */
[----:B-12---:R-:W-:Y:S06]  /*31e0*/  @!P0 BRA `(.L_x_59) ;  /* 0x0000004000ec8947 */ /* 0x006fec0003800000 */
.L_x_142:
[----:B------:R-:W-:Y:S01]  /*31f0*/  ULEA UR8, UR5, UR6, 0x4 ;  /* 0x0000000605087291 */ /* 0x000fe2000f8e20ff */
[----:B------:R-:W-:Y:S01]  /*3200*/  SEL R3, R6, R3, !P2 ;  /* 0x0000000306037207 */ /* 0x000fe20005000000 */
[----:B------:R-:W-:Y:S01]  /*3210*/  UIADD3 UR9, UPT, UPT, UR4, 0xf0, URZ ;  /* 0x000000f004097890 */ /* 0x000fe2000fffe0ff */
[----:B-1----:R-:W-:Y:S01]  /*3220*/  LEA R2, R11, UR6, 0x3 ;  /* 0x000000060b027c11 */ /* 0x002fe2000f8e18ff */
[----:B------:R-:W-:Y:S01]  /*3230*/  UIADD3 UR8, UPT, UPT, UR8, 0x180, URZ ;  /* 0x0000018008087890 */ /* 0x000fe2000fffe0ff */
[----:B------:R1:W-:Y:S01]  /*3240*/  @!P2 SYNCS.ARRIVE.TRANS64.RED RZ, [R3+URZ], R4 ;  /* 0x0000000403ffa9a7 */ /* 0x0003e200080004ff */
[----:B------:R-:W-:Y:S01]  /*3250*/  UIADD3 UR4, UPT, UPT, UR5, 0x1, URZ ;  /* 0x0000000105047890 */ /* 0x000fe2000fffe0ff */
[----:B------:R-:W-:-:S03]  /*3260*/  VIADD R8, R8, 0x1 ;  /* 0x0000000108087836 */ /* 0x000fc60000000000 */
[----:B------:R-:W-:Y:S02]  /*3270*/  UISETP.NE.AND UP0, UPT, UR4, 0x2, UPT ;  /* 0x000000020400788c */ /* 0x000fe4000bf05270 */
[----:B------:R-:W-:Y:S01]  /*3280*/  ISETP.NE.AND P0, PT, R8, 0x2, PT ;  /* 0x000000020800780c */ /* 0x000fe20003f05270 */
[----:B------:R-:W-:Y:S06]  /*3290*/  UGETNEXTWORKID.BROADCAST [UR8], [UR9] ;  /* 0x00000000080073ca */ /* 0x000fec0008000100 */
[----:B------:R-:W-:Y:S02]  /*32a0*/  USEL UR7, URZ, 0x1, UP0 ;  /* 0x00000001ff077887 */ /* 0x000fe40008000000 */
[----:B------:R-:W-:-:S04]  /*32b0*/  USEL UR5, UR4, URZ, UP0 ;  /* 0x000000ff04057287 */ /* 0x000fc80008000000 */
[----:B------:R-:W-:Y:S02]  /*32c0*/  LOP3.LUT R12, R12, UR7, RZ, 0x3c, !PT ;  /* 0x000000070c0c7c12 */ /* 0x000fe4000f8e3cff */
[----:B-1----:R-:W-:-:S04]  /*32d0*/  SHF.L.U32 R4, R10, 0x1f, RZ ;  /* 0x0000001f0a047819 */ /* 0x002fc800000006ff */
[----:B------:R-:W1:Y:S02]  /*32e0*/  SYNCS.PHASECHK.TRANS64.TRYWAIT P1, [R2+URZ+0xf0], R4 ;  /* 0x0000f004020075a7 */ /* 0x000e6400080211ff */
[----:B-1----:R-:W-:Y:S05]  /*32f0*/  @!P1 BRA `(.L_x_60) ;  /* 0x0000004000c09947 */ /* 0x002fea0003800000 */
.L_x_143:
[C---:B-1----:R-:W-:Y:S01]  /*3300*/  LEA R4, R11.reuse, UR6, 0x4 ;  /* 0x000000060b047c11 */ /* 0x042fe2000f8e20ff */
[----:B------:R-:W-:Y:S01]  /*3310*/  VIADD R2, R2, 0x100 ;  /* 0x0000010002027836 */ /* 0x000fe20000000000 */
[----:B------:R-:W-:Y:S01]  /*3320*/  SEL R8, R8, RZ, P0 ;  /* 0x000000ff08087207 */ /* 0x000fe20000000000 */
[----:B------:R-:W-:-:S03]  /*3330*/  VIADD R11, R11, 0x1 ;  /* 0x000000010b0b7836 */ /* 0x000fc60000000000 */
[----:B------:R-:W1:Y:S01]  /*3340*/  LDS.128 R4, [R4+0x180] ;  /* 0x0001800004047984 */ /* 0x000e620000000c00 */
[----:B------:R-:W-:Y:S02]  /*3350*/  PRMT R2, RZ, 0x654, R2 ;  /* 0x00000654ff027816 */ /* 0x000fe40000000002 */
[C---:B------:R-:W-:Y:S01]  /*3360*/  ISETP.NE.AND P1, PT, R11.reuse, 0x2, PT ;  /* 0x000000020b00780c */ /* 0x040fe20003f25270 */
[----:B------:R-:W-:Y:S01]  /*3370*/  @!PT LDS RZ, [RZ] ;  /* 0x00000000fffff984 */ /* 0x000fe20000000800 */
[----:B------:R-:W-:Y:S01]  /*3380*/  @!PT LDS RZ, [RZ] ;  /* 0x00000000fffff984 */ /* 0x000fe20000000800 */
[----:B------:R-:W-:Y:S01]  /*3390*/  @!PT LDS RZ, [RZ] ;  /* 0x00000000fffff984 */ /* 0x000fe20000000800 */
[----:B------:R-:W-:Y:S01]  /*33a0*/  @!PT LDS RZ, [RZ] ;  /* 0x00000000fffff984 */ /* 0x000fe20000000800 */
[----:B------:R2:W-:Y:S06]  /*33b0*/  MEMBAR.ALL.CTA ;  /* 0x0000000000007992 */ /* 0x0005ec0000008000 */
[----:B--2---:R-:W2:Y:S01]  /*33c0*/  FENCE.VIEW.ASYNC.S ;  /* 0x00000000000073c6 */ /* 0x004ea20000000000 */
[----:B------:R-:W-:Y:S01]  /*33d0*/  SEL R11, R11, RZ, P1 ;  /* 0x000000ff0b0b7207 */ /* 0x000fe20000800000 */
[----:B--2---:R2:W-:Y:S01]  /*33e0*/  SYNCS.ARRIVE.TRANS64.RED.A1T0 RZ, [R2+URZ], RZ ;  /* 0x000000ff02ff79a7 */ /* 0x0045e200081004ff */
[----:B-1----:R-:W-:-:S02]  /*33f0*/  LOP3.LUT P3, RZ, R6, 0x1, RZ, 0xc0, !PT ;  /* 0x0000000106ff7812 */ /* 0x002fc4000786c0ff */
[----:B------:R-:W-:-:S04]  /*3400*/  SEL R4, RZ, 0x1, P1 ;  /* 0x00000001ff047807 */ /* 0x000fc80000800000 */
[----:B------:R-:W-:Y:S02]  /*3410*/  LOP3.LUT R10, R10, R4, RZ, 0x3c, !PT ;  /* 0x000000040a0a7212 */ /* 0x000fe400078e3cff */
[----:B--2---:R-:W-:-:S04]  /*3420*/  SEL R2, RZ, 0x1, P0 ;  /* 0x00000001ff027807 */ /* 0x004fc80000000000 */
[----:B------:R-:W-:Y:S01]  /*3430*/  LOP3.LUT R9, R9, R2, RZ, 0x3c, !PT ;  /* 0x0000000209097212 */ /* 0x000fe200078e3cff */
[----:B------:R-:W-:Y:S06]  /*3440*/  @P3 BRA `(.L_x_61) ;  /* 0xfffffffc002c3947 */ /* 0x000fec000383ffff */
[----:B------:R-:W-:Y:S01]  /*3450*/  ULEA UR4, UR5, UR6, 0x3 ;  /* 0x0000000605047291 */ /* 0x000fe2000f8e18ff */
[----:B------:R-:W-:-:S08]  /*3460*/  SHF.L.U32 R2, R12, 0x1f, RZ ;  /* 0x0000001f0c027819 */ /* 0x000fd000000006ff */
[----:B------:R-:W1:Y:S02]  /*3470*/  SYNCS.PHASECHK.TRANS64 P0, [UR4+0x100], R2 ;  /* 0x00010002ff0075a7 */ /* 0x000e640008001004 */
[----:B-1----:R-:W-:Y:S05]  /*3480*/  @P0 BRA `(.L_x_62) ;  /* 0x0000000000080947 */ /* 0x002fea0003800000 */
[----:B------:R-:W1:Y:S02]  /*3490*/  SYNCS.PHASECHK.TRANS64.TRYWAIT P0, [UR4+0x100], R2 ;  /* 0x00010002ff0075a7 */ /* 0x000e640008001104 */
[----:B-1----:R-:W-:Y:S05]  /*34a0*/  @!P0 BRA `(.L_x_63) ;  /* 0x0000004000688947 */ /* 0x002fea0003800000 */
.L_x_62:
[----:B------:R-:W-:-:S04]  /*34b0*/  UIADD3 UR7, UPT, UPT, UR5, 0x1, URZ ;  /* 0x0000000105077890 */ /* 0x000fc8000fffe0ff */
[----:B------:R-:W-:-:S04]  /*34c0*/  UISETP.NE.AND UP0, UPT, UR7, 0x2, UPT ;  /* 0x000000020700788c */ /* 0x000fc8000bf05270 */
[----:B------:R-:W-:Y:S02]  /*34d0*/  USEL UR8, URZ, 0x1, UP0 ;  /* 0x00000001ff087887 */ /* 0x000fe40008000000 */
[----:B------:R-:W-:-:S04]  /*34e0*/  USEL UR7, UR7, URZ, UP0 ;  /* 0x000000ff07077287 */ /* 0x000fc80008000000 */
[----:B------:R-:W-:Y:S01]  /*34f0*/  ULEA UR7, UR7, UR6, 0x3 ;  /* 0x0000000607077291 */ /* 0x000fe2000f8e18ff */
[----:B-1----:R-:W-:-:S04]  /*3500*/  LOP3.LUT R2, R12, UR8, RZ, 0x3c, !PT ;  /* 0x000000080c027c12 */ /* 0x002fc8000f8e3cff */
[----:B------:R-:W-:-:S04]  /*3510*/  SHF.L.U32 R0, R2, 0x1f, RZ ;  /* 0x0000001f02007819 */ /* 0x000fc800000006ff */
[----:B------:R-:W1:Y:S02]  /*3520*/  SYNCS.PHASECHK.TRANS64 P0, [UR7+0x100], R0 ;  /* 0x00010000ff0075a7 */ /* 0x000e640008001007 */
[----:B-1----:R-:W-:Y:S05]  /*3530*/  @P0 EXIT ;  /* 0x000000000000094d */ /* 0x002fea0003800000 */
[----:B------:R-:W-:Y:S02]  /*3540*/  SHF.L.U32 R2, R2, 0x1f, RZ ;  /* 0x0000001f02027819 */ /* 0x000fe400000006ff */
[----:B------:R-:W-:-:S07]  /*3550*/  MOV R0, UR7 ;  /* 0x0000000700007c02 */ /* 0x000fce0008000f00 */
.L_x_64:
[----:B-1----:R1:W2:Y:S02]  /*3560*/  SYNCS.PHASECHK.TRANS64.TRYWAIT P0, [R0+URZ+0x100], R2 ;  /* 0x00010002000075a7 */ /* 0x0022a400080011ff */
[----:B--2---:R-:W-:Y:S05]  /*3570*/  @!P0 NANOSLEEP.SYNCS 0x989680 ;  /* 0x009896800000895d */ /* 0x004fea0003900000 */
[----:B------:R-:W2:Y:S02]  /*3580*/  @!P0 SYNCS.PHASECHK.TRANS64 P0, [R0+URZ+0x100], R2 ;  /* 0x00010002000085a7 */ /* 0x000ea400080010ff */
[----:B--2---:R-:W-:Y:S05]  /*3590*/  @P0 EXIT ;  /* 0x000000000000094d */ /* 0x004fea0003800000 */
[----:B------:R-:W-:Y:S05]  /*35a0*/  BRA `(.L_x_64) ;  /* 0xfffffffc00ec7947 */ /* 0x000fea000383ffff */
.L_x_57:
[----:B------:R-:W-:Y:S05]  /*35b0*/  BRA.U UP4, `(.L_x_65) ;  /* 0x0000000d04d47547 */ /* 0x000fea000b800000 */
[----:B------:R-:W-:Y:S01]  /*35c0*/  UMOV UR4, 0x40 ;  /* 0x0000004000047882 */ /* 0x000fe20000000000 */
[----:B------:R-:W-:Y:S01]  /*35d0*/  NOP ;  /* 0x0000000000007918 */ /* 0x000fe20000000000 */
[----:B------:R-:W-:Y:S01]  /*35e0*/  ULEA UR5, UR48, UR4, 0x18 ;  /* 0x0000000430057291 */ /* 0x000fe2000f8ec0ff */
[----:B------:R-:W-:Y:S02]  /*35f0*/  UMOV UR6, 0x400 ;  /* 0x0000040000067882 */ /* 0x000fe40000000000 */
[----:B------:R-:W-:-:S06]  /*3600*/  ULEA UR6, UR48, UR6, 0x18 ;  /* 0x0000000630067291 */ /* 0x000fcc000f8ec0ff */
[----:B------:R-:W1:Y:S02]  /*3610*/  LDS.U8 R0, [UR5+0x1c] ;  /* 0x00001c05ff007984 */ /* 0x000e640008000000 */
[----:B-1----:R-:W-:-:S13]  /*3620*/  ISETP.NE.AND P0, PT, R0, RZ, PT ;  /* 0x000000ff0000720c */ /* 0x002fda0003f05270 */
[----:B------:R-:W-:Y:S05]  /*3630*/  @P0 BRA `(.L_x_66) ;  /* 0x0000000000580947 */ /* 0x000fea0003800000 */
[----:B------:R-:W-:-:S13]  /*3640*/  ELECT P0, URZ, PT ;  /* 0x0000000000ff782f */ /* 0x000fda0003800000 */
[----:B------:R-:W-:Y:S05]  /*3650*/  @!P0 BRA `(.L_x_67) ;  /* 0x0000000000608947 */ /* 0x000fea0003800000 */
[----:B------:R-:W-:Y:S01]  /*3660*/  UMOV UR4, 0x10 ;  /* 0x0000001000047882 */ /* 0x000fe20000000000 */
[----:B------:R-:W-:Y:S01]  /*3670*/  HFMA2 R0, -RZ, RZ, 0, 5.9604644775390625e-08 ;  /* 0x00000001ff007431 */ /* 0x000fe200000001ff */
[----:B------:R-:W-:-:S03]  /*3680*/  MOV R3, 0xffff ;  /* 0x0000ffff00037802 */ /* 0x000fc60000000f00 */
[----:B------:R-:W-:Y:S04]  /*3690*/  DEPBAR.LE SB1, 0x36 ;  /* 0x00009d800000791a */ /* 0x000fe80000000000 */
[----:B------:R-:W1:Y:S02]  /*36a0*/  UTCATOMSWS.FIND_AND_SET.ALIGN UP0, UR4, UR4 ;  /* 0x00000004000475e3 */ /* 0x000e640008000800 */
[----:B-1----:R-:W-:Y:S01]  /*36b0*/  MOV R4, UR4 ;  /* 0x0000000400047c02 */ /* 0x002fe20008000f00 */
[----:B------:R-:W-:Y:S06]  /*36c0*/  BRA.U UP0, `(.L_x_68) ;  /* 0x0000000100187547 */ /* 0x000fec000b800000 */
.L_x_69:
[----:B------:R-:W-:Y:S05]  /*36d0*/  NANOSLEEP 0x64 ;  /* 0x000000640000795d */ /* 0x000fea0003800000 */
[----:B------:R-:W-:-:S05]  /*36e0*/  UMOV UR4, 0x10 ;  /* 0x0000001000047882 */ /* 0x000fca0000000000 */
[----:B------:R-:W-:Y:S04]  /*36f0*/  DEPBAR.LE SB1, 0x36 ;  /* 0x00009d800000791a */ /* 0x000fe80000000000 */
[----:B------:R-:W1:Y:S02]  /*3700*/  UTCATOMSWS.FIND_AND_SET.ALIGN UP0, UR4, UR4 ;  /* 0x00000004000475e3 */ /* 0x000e640008000800 */
[----:B-1----:R-:W-:Y:S01]  /*3710*/  MOV R4, UR4 ;  /* 0x0000000400047c02 */ /* 0x002fe20008000f00 */
[----:B------:R-:W-:Y:S05]  /*3720*/  BRA.U !UP0, `(.L_x_69) ;  /* 0xfffffffd08e87547 */ /* 0x000fea000b83ffff */
.L_x_68:
[-C--:B------:R-:W-:Y:S02]  /*3730*/  SHF.L.U32 R3, R3, R4.reuse, RZ ;  /* 0x0000000403037219 */ /* 0x080fe400000006ff */
[----:B------:R-:W-:Y:S01]  /*3740*/  SHF.L.U32 R0, R0, R4, RZ ;  /* 0x0000000400007219 */ /* 0x000fe200000006ff */
[----:B------:R-:W-:Y:S02]  /*3750*/  IMAD.SHL.U32 R4, R4, 0x20, RZ ;  /* 0x0000002004047824 */ /* 0x000fe400078e00ff */
[----:B------:R1:W-:Y:S04]  /*3760*/  ATOMS.OR RZ, [UR5+0x14], R3 ;  /* 0x00001403ffff798c */ /* 0x0003e8000b000005 */
[----:B------:R1:W-:Y:S04]  /*3770*/  ATOMS.OR RZ, [UR5+0x18], R0 ;  /* 0x00001800ffff798c */ /* 0x0003e8000b000005 */
[----:B------:R1:W-:Y:S01]  /*3780*/  STS [UR6+0x1a0], R4 ;  /* 0x0001a004ff007988 */ /* 0x0003e20008000806 */
[----:B------:R-:W-:Y:S05]  /*3790*/  BRA `(.L_x_67) ;  /* 0x0000000000107947 */ /* 0x000fea0003800000 */
.L_x_66:
[----:B------:R-:W-:Y:S02]  /*37a0*/  MOV R0, 0xffffffff ;  /* 0xffffffff00007802 */ /* 0x000fe40000000f00 */
[----:B------:R-:W-:-:S03]  /*37b0*/  MOV R4, 0x37e0 ;  /* 0x000037e000047802 */ /* 0x000fc60000000f00 */
[----:B------:R1:W-:Y:S04]  /*37c0*/  STS [UR6+0x1a0], R0 ;  /* 0x0001a000ff007988 */ /* 0x0003e80008000806 */
[----:B-1---5:R-:W-:Y:S05]  /*37d0*/  CALL.REL.NOINC `($__internal_1_$__cuda_sm10x_tcgen05_guardrail_trap_phase_invalid_during_alloc) ;  /* 0x0000004000e87944 */ /* 0x022fea0003c00000 */
.L_x_67:
[----:B------:R-:W-:Y:S05]  /*37e0*/  WARPSYNC.ALL ;  /* 0x0000000000007948 */ /* 0x000fea0003800000 */
[----:B------:R-:W2:Y:S01]  /*37f0*/  S2UR UR4, SR_CgaCtaId ;  /* 0x00000000000479c3 */ /* 0x000ea20000008800 */
[----:B------:R-:W-:Y:S01]  /*3800*/  UMOV UR26, 0x400 ;  /* 0x00000400001a7882 */ /* 0x000fe20000000000 */
[----:B------:R-:W-:-:S06]  /*3810*/  NOP ;  /* 0x0000000000007918 */ /* 0x000fcc0000000000 */
[----:B------:R-:W-:Y:S06]  /*3820*/  BAR.ARV 0x6, 0xa0 ;  /* 0x0182800000007b1d */ /* 0x000fec0000002000 */
[----:B------:R-:W3:Y:S01]  /*3830*/  LDCU UR5, c[0x0][0x38c] ;  /* 0x00007180ff0577ac */ /* 0x000ee20008000800 */
[----:B------:R-:W-:Y:S01]  /*3840*/  LOP3.LUT R2, R2, 0xffff, RZ, 0xc0, !PT ;  /* 0x0000ffff02027812 */ /* 0x000fe200078ec0ff */
[----:B------:R-:W-:Y:S01]  /*3850*/  IMAD.MOV.U32 R11, RZ, RZ, 0x1 ;  /* 0x00000001ff0b7424 */ /* 0x000fe200078e00ff */
[----:B------:R-:W-:Y:S01]  /*3860*/  CS2R R8, SRZ ;  /* 0x0000000000087805 */ /* 0x000fe2000001ff00 */
[----:B------:R-:W4:Y:S01]  /*3870*/  LDCU UR7, c[0x0][0x38c] ;  /* 0x00007180ff0777ac */ /* 0x000f220008000800 */
[----:B------:R-:W-:Y:S01]  /*3880*/  R2UR UR27, R2 ;  /* 0x00000000021b72ca */ /* 0x000fe200000e0000 */
[----:B------:R-:W-:Y:S01]  /*3890*/  IMAD.MOV.U32 R10, RZ, RZ, RZ ;  /* 0x000000ffff0a7224 */ /* 0x000fe200078e00ff */
[----:B------:R-:W-:Y:S01]  /*38a0*/  UMOV UR30, URZ ;  /* 0x000000ff001e7c82 */ /* 0x000fe20008000000 */
[----:B------:R-:W-:Y:S01]  /*38b0*/  UMOV UR24, URZ ;  /* 0x000000ff00187c82 */ /* 0x000fe20008000000 */
[----:B--2---:R-:W-:Y:S01]  /*38c0*/  ULEA UR26, UR4, UR26, 0x18 ;  /* 0x0000001a041a7291 */ /* 0x004fe2000f8ec0ff */
[----:B------:R-:W-:Y:S01]  /*38d0*/  UMOV UR38, 0x0 ;  /* 0x0000000000267882 */ /* 0x000fe20000000000 */
[----:B------:R-:W-:-:S02]  /*38e0*/  UMOV UR39, 0x4100490 ;  /* 0x0410049000277882 */ /* 0x000fc40000000000 */
[----:B------:R-:W-:Y:S02]  /*38f0*/  UIADD3 UR4, UPT, UPT, UR26, 0x2400, URZ ;  /* 0x000024001a047890 */ /* 0x000fe4000fffe0ff */
[----:B------:R-:W-:Y:S02]  /*3900*/  UIADD3 UR6, UPT, UPT, UR26, 0x1c400, URZ ;  /* 0x0001c4001a067890 */ /* 0x000fe4000fffe0ff */
[----:B---3--:R-:W-:Y:S01]  /*3910*/  UIADD3 UR5, UPT, UPT, UR5, 0x7f, URZ ;  /* 0x0000007f05057890 */ /* 0x008fe2000fffe0ff */
[----:B-1----:R-:W1:Y:S01]  /*3920*/  LDS R0, [UR26+0x1a0] ;  /* 0x0001a01aff007984 */ /* 0x002e620008000800 */
[----:B------:R-:W-:Y:S01]  /*3930*/  UMOV UR36, 0x0 ;  /* 0x0000000000247882 */ /* 0x000fe20000000000 */
[----:B------:R-:W-:Y:S01]  /*3940*/  UMOV UR37, 0x4100490 ;  /* 0x0410049000257882 */ /* 0x000fe20000000000 */
[----:B------:R-:W-:Y:S02]  /*3950*/  USHF.R.S32.HI UR40, URZ, 0x1f, UR5 ;  /* 0x0000001fff287899 */ /* 0x000fe40008011405 */
[----:B----4-:R-:W-:-:S02]  /*3960*/  UISETP.GE.AND UP4, UPT, UR7, 0x1, UPT ;  /* 0x000000010700788c */ /* 0x010fc4000bf86270 */
[----:B------:R-:W-:Y:S02]  /*3970*/  ULEA.HI UR40, UR40, UR5, URZ, 0x7 ;  /* 0x0000000528287291 */ /* 0x000fe4000f8f38ff */
[----:B------:R-:W-:Y:S02]  /*3980*/  USHF.R.U32.HI UR5, URZ, 0x4, UR4 ;  /* 0x00000004ff057899 */ /* 0x000fe40008011604 */
[----:B------:R-:W-:Y:S02]  /*3990*/  USHF.R.S32.HI UR40, URZ, 0x7, UR40 ;  /* 0x00000007ff287899 */ /* 0x000fe40008011428 */
[----:B------:R-:W-:Y:S02]  /*39a0*/  USHF.R.U32.HI UR4, URZ, 0x4, UR6 ;  /* 0x00000004ff047899 */ /* 0x000fe40008011606 */
[----:B------:R-:W-:Y:S02]  /*39b0*/  UISETP.LT.AND UP0, UPT, UR40, 0x1, UPT ;  /* 0x000000012800788c */ /* 0x000fe4000bf01270 */
[----:B------:R-:W-:-:S02]  /*39c0*/  ULOP3.LUT UR5, UR5, 0x3fff, URZ, 0xc0, !UPT ;  /* 0x00003fff05057892 */ /* 0x000fc4000f8ec0ff */
[----:B------:R-:W-:Y:S02]  /*39d0*/  ULOP3.LUT UR4, UR4, 0x3fff, URZ, 0xc0, !UPT ;  /* 0x00003fff04047892 */ /* 0x000fe4000f8ec0ff */
[----:B------:R-:W-:Y:S02]  /*39e0*/  USEL UR41, UR40, 0x1, !UP0 ;  /* 0x0000000128297887 */ /* 0x000fe4000c000000 */
[----:B------:R-:W-:Y:S02]  /*39f0*/  ULOP3.LUT UR28, UR5, 0x10000, URZ, 0xfc, !UPT ;  /* 0x00010000051c7892 */ /* 0x000fe4000f8efcff */
[----:B------:R-:W-:Y:S02]  /*3a00*/  ULOP3.LUT UR29, UR4, 0x10000, URZ, 0xfc, !UPT ;  /* 0x00010000041d7892 */ /* 0x000fe4000f8efcff */
[----:B------:R-:W-:Y:S01]  /*3a10*/  UIADD3 UR41, UPT, UPT, -UR41, URZ, URZ ;  /* 0x000000ff29297290 */ /* 0x000fe2000fffe1ff */
[----:B------:R-:W-:Y:S01]  /*3a20*/  UMOV UR34, 0x0 ;  /* 0x0000000000227882 */ /* 0x000fe20000000000 */
[----:B------:R-:W-:Y:S01]  /*3a30*/  UMOV UR35, 0x4100490 ;  /* 0x0410049000237882 */ /* 0x000fe20000000000 */
[----:B------:R-:W-:Y:S01]  /*3a40*/  UMOV UR32, 0x0 ;  /* 0x0000000000207882 */ /* 0x000fe20000000000 */
[----:B------:R-:W-:Y:S01]  /*3a50*/  UMOV UR33, 0x4100490 ;  /* 0x0410049000217882 */ /* 0x000fe20000000000 */
[----:B-1----:R-:W-:-:S15]  /*3a60*/  R2UR UR42, R0 ;  /* 0x00000000002a72ca */ /* 0x002fde00000e0000 */
.L_x_76:
[----:B------:R-:W-:Y:S02]  /*3a70*/  LEA R0, R10, UR26, 0x3 ;  /* 0x0000001a0a007c11 */ /* 0x000fe4000f8e18ff */
[----:B------:R-:W-:Y:S02]  /*3a80*/  SHF.L.U32 R2, R9, 0x1f, RZ ;  /* 0x0000001f09027819 */ /* 0x000fe400000006ff */
[----:B------:R-:W-:Y:S01]  /*3a90*/  PLOP3.LUT P0, PT, PT, PT, UP4, 0x80, 0x8 ;  /* 0x000000000008781c */ /* 0x000fe20003f0f048 */
[----:B------:R-:W-:Y:S01]  /*3aa0*/  VIADD R3, R0, 0x100 ;  /* 0x0000010000037836 */ /* 0x000fe20000000000 */
[----:B-1----:R-:W1:Y:S02]  /*3ab0*/  SYNCS.PHASECHK.TRANS64.TRYWAIT P1, [R0+URZ+0xf0], R2 ;  /* 0x0000f002000075a7 */ /* 0x002e6400080211ff */
[----:B-1-3--:R-:W-:Y:S09]  /*3ac0*/  @!P1 BRA `(.L_x_70) ;  /* 0x0000003800f89947 */ /* 0x00aff20003800000 */
.L_x_145:
[----:B------:R-:W-:Y:S01]  /*3ad0*/  LEA R4, R10, UR26, 0x4 ;  /* 0x0000001a0a047c11 */ /* 0x000fe2000f8e20ff */
[----:B------:R-:W-:Y:S01]  /*3ae0*/  @UP4 ULEA UR4, UR24, UR26, 0x3 ;  /* 0x0000001a18044291 */ /* 0x000fe2000f8e18ff */
[----:B------:R-:W-:Y:S01]  /*3af0*/  PLOP3.LUT P2, PT, PT, PT, PT, 0x80, 0x8 ;  /* 0x000000000008781c */ /* 0x000fe20003f4f070 */
[----:B------:R-:W-:Y:S01]  /*3b00*/  ULEA UR31, UR30, UR26, 0x3 ;  /* 0x0000001a1e1f7291 */ /* 0x000fe2000f8e18ff */
[----:B------:R-:W-:Y:S02]  /*3b10*/  PRMT R3, RZ, 0x654, R3 ;  /* 0x00000654ff037816 */ /* 0x000fe40000000003 */
[----:B------:R-:W2:Y:S01]  /*3b20*/  LDS.128 R4, [R4+0x180] ;  /* 0x0001800004047984 */ /* 0x000ea20000000c00 */
[----:B-1----:R-:W-:Y:S02]  /*3b30*/  @P0 SHF.L.U32 R2, R8, 0x1f, RZ ;  /* 0x0000001f08020819 */ /* 0x002fe400000006ff */
[----:B------:R-:W-:Y:S01]  /*3b40*/  SHF.L.U32 R0, R11, 0x1f, RZ ;  /* 0x0000001f0b007819 */ /* 0x000fe200000006ff */
[----:B------:R-:W-:Y:S01]  /*3b50*/  @!PT LDS RZ, [RZ] ;  /* 0x00000000fffff984 */ /* 0x000fe20000000800 */
[----:B------:R-:W-:Y:S01]  /*3b60*/  @!PT LDS RZ, [RZ] ;  /* 0x00000000fffff984 */ /* 0x000fe20000000800 */
[----:B------:R-:W-:Y:S01]  /*3b70*/  @!PT LDS RZ, [RZ] ;  /* 0x00000000fffff984 */ /* 0x000fe20000000800 */
[----:B------:R-:W-:Y:S01]  /*3b80*/  @!PT LDS RZ, [RZ] ;  /* 0x00000000fffff984 */ /* 0x000fe20000000800 */
[----:B------:R1:W-:Y:S06]  /*3b90*/  MEMBAR.ALL.CTA ;  /* 0x0000000000007992 */ /* 0x0003ec0000008000 */
[----:B-1----:R-:W1:Y:S02]  /*3ba0*/  FENCE.VIEW.ASYNC.S ;  /* 0x00000000000073c6 */ /* 0x002e640000000000 */
[----:B-1----:R1:W-:Y:S01]  /*3bb0*/  SYNCS.ARRIVE.TRANS64.RED.A1T0 RZ, [R3+URZ], RZ ;  /* 0x000000ff03ff79a7 */ /* 0x0023e200081004ff */
[----:B------:R1:W3:Y:S01]  /*3bc0*/  @P0 SYNCS.PHASECHK.TRANS64.TRYWAIT P2, [UR4], R2 ;  /* 0x00000002ff0005a7 */ /* 0x0002e20008041104 */
[----:B------:R-:W-:Y:S01]  /*3bd0*/  ULEA.HI UR4, UR30, UR30, URZ, 0x1 ;  /* 0x0000001e1e047291 */ /* 0x000fe2000f8f08ff */
[----:B--2---:R-:W-:-:S03]  /*3be0*/  LOP3.LUT P1, RZ, R6, 0x1, RZ, 0xc0, !PT ;  /* 0x0000000106ff7812 */ /* 0x004fc6000782c0ff */
[----:B------:R-:W-:Y:S02]  /*3bf0*/  USHF.L.U32 UR11, UR4, 0x5, URZ ;  /* 0x00000005040b7899 */ /* 0x000fe400080006ff */
[----:B------:R-:W-:Y:S02]  /*3c00*/  ULOP3.LUT UR4, UR4, 0xffe, URZ, 0xc0, !UPT ;  /* 0x00000ffe04047892 */ /* 0x000fe4000f8ec0ff */
[----:B------:R-:W-:Y:S02]  /*3c10*/  ULOP3.LUT UR11, UR11, 0xffffffc0, URZ, 0xc0, !UPT ;  /* 0xffffffc00b0b7892 */ /* 0x000fe4000f8ec0ff */
[----:B------:R-:W-:Y:S02]  /*3c20*/  UIADD3 UR4, UPT, UPT, -UR4, UR30, URZ ;  /* 0x0000001e04047290 */ /* 0x000fe4000fffe1ff */
[----:B------:R-:W-:Y:S01]  /*3c30*/  UIADD3 UR11, UPT, UPT, UR42, UR11, URZ ;  /* 0x0000000b2a0b7290 */ /* 0x000fe2000fffe0ff */
[----:B------:R-:W2:Y:S03]  /*3c40*/  SYNCS.PHASECHK.TRANS64.TRYWAIT P0, [UR31+0x130], R0 ;  /* 0x00013000ff0075a7 */ /* 0x000ea6000800111f */
[----:B------:R-:W-:Y:S01]  /*3c50*/  ULEA UR11, UR4, UR11, 0x14 ;  /* 0x0000000b040b7291 */ /* 0x000fe2000f8ea0ff */
[----:B-123--:R-:W-:Y:S11]  /*3c60*/  @!P0 BRA `(.L_x_71) ;  /* 0x0000003800a48947 */ /* 0x00eff60003800000 */
.L_x_147:
[----:B------:R-:W-:Y:S01]  /*3c70*/  IADD3 R10, PT, PT, R10, 0x1, RZ ;  /* 0x000000010a0a7810 */ /* 0x000fe20007ffe0ff */
[----:B------:R-:W-:Y:S06]  /*3c80*/  BRA.U !UP4, `(.L_x_72) ;  /* 0x000000010cc07547 */ /* 0x000fec000b800000 */
[----:B------:R-:W-:Y:S01]  /*3c90*/  UPLOP3.LUT UP2, UPT, UPT, UPT, UPT, 0x40, 0x4 ;  /* 0x000000000004789c */ /* 0x000fe20003f4e870 */
[----:B------:R-:W-:Y:S01]  /*3ca0*/  UMOV UR23, UR41 ;  /* 0x0000002900177c82 */ /* 0x000fe20008000000 */
[----:B------:R-:W-:Y:S01]  /*3cb0*/  UMOV UR22, UR40 ;  /* 0x0000002800167c82 */ /* 0x000fe20008000000 */
[----:B------:R-:W-:-:S08]  /*3cc0*/  UMOV UR10, UR24 ;  /* 0x00000018000a7c82 */ /* 0x000fd00008000000 */
.L_x_75:
[----:B------:R-:W-:Y:S02]  /*3cd0*/  UIADD3 UR23, UPT, UPT, UR23, 0x1, URZ ;  /* 0x0000000117177890 */ /* 0x000fe4000fffe0ff */
[----:B--2---:R-:W-:Y:S02]  /*3ce0*/  ULEA UR5, UR10, UR26, 0x3 ;  /* 0x0000001a0a057291 */ /* 0x004fe4000f8e18ff */
[----:B------:R-:W-:Y:S01]  /*3cf0*/  UISETP.NE.AND UP3, UPT, UR23, URZ, UPT ;  /* 0x000000ff1700728c */ /* 0x000fe2000bf65270 */
[----:B---3--:R-:W-:Y:S10]  /*3d00*/  @P2 BRA `(.L_x_73) ;  /* 0x00000000000c2947 */ /* 0x008ff40003800000 */
[----:B-1----:R-:W-:Y:S04]  /*3d10*/  SHF.L.U32 R2, R8, 0x1f, RZ ;  /* 0x0000001f08027819 */ /* 0x002fe800000006ff */
[----:B------:R-:W1:Y:S02]  /*3d20*/  SYNCS.PHASECHK.TRANS64.TRYWAIT P0, [UR5], R2 ;  /* 0x00000002ff0075a7 */ /* 0x000e640008001105 */
[----:B-1----:R-:W-:Y:S05]  /*3d30*/  @!P0 BRA `(.L_x_74) ;  /* 0x0000003800888947 */ /* 0x002fea0003800000 */
.L_x_73:
[----:B------:R-:W-:Y:S01]  /*3d40*/  UISETP.NE.AND UP0, UPT, UR22, 0x1, UPT ;  /* 0x000000011600788c */ /* 0x000fe2000bf05270 */
[----:B------:R-:W-:Y:S01]  /*3d50*/  PLOP3.LUT P2, PT, PT, PT, PT, 0x80, 0x8 ;  /* 0x000000000008781c */ /* 0x000fe20003f4f070 */
[----:B------:R-:W-:Y:S02]  /*3d60*/  UIADD3 UR4, UPT, UPT, UR10, 0x1, URZ ;  /* 0x000000010a047890 */ /* 0x000fe4000fffe0ff */
[----:B------:R-:W-:Y:S02]  /*3d70*/  UIADD3 UR25, UPT, UPT, UR5, 0x68, URZ ;  /* 0x0000006805197890 */ /* 0x000fe4000fffe0ff */
[----:B------:R-:W-:Y:S01]  /*3d80*/  UISETP.NE.AND UP1, UPT, UR4, 0xd, UPT ;  /* 0x0000000d0400788c */ /* 0x000fe2000bf25270 */
[----:B------:R-:W-:Y:S01]  /*3d90*/  PLOP3.LUT P0, PT, PT, PT, UP0, 0x80, 0x8 ;  /* 0x000000000008781c */ /* 0x000fe20003f0f008 */
[----:B------:R-:W-:Y:S02]  /*3da0*/  UIADD3 UR22, UPT, UPT, UR22, -0x1, URZ ;  /* 0xffffffff16167890 */ /* 0x000fe4000fffe0ff */
[----:B------:R-:W-:Y:S02]  /*3db0*/  USEL UR6, URZ, 0x1, UP1 ;  /* 0x00000001ff067887 */ /* 0x000fe40008800000 */
[----:B------:R-:W-:Y:S01]  /*3dc0*/  USEL UR24, UR4, URZ, UP1 ;  /* 0x000000ff04187287 */ /* 0x000fe20008800000 */
[----:B------:R-:W-:Y:S01]  /*3dd0*/  UMOV UR7, 0x40004040 ;  /* 0x4000404000077882 */ /* 0x000fe20000000000 */
[----:B------:R-:W-:Y:S02]  /*3de0*/  UMOV UR5, 0x40004040 ;  /* 0x4000404000057882 */ /* 0x000fe40000000000 */
[----:B------:R-:W-:Y:S01]  /*3df0*/  @UP0 ULEA UR4, UR24, UR26, 0x3 ;  /* 0x0000001a18040291 */ /* 0x000fe2000f8e18ff */
[----:B------:R-:W-:Y:S01]  /*3e00*/  LOP3.LUT R8, R8, UR6, RZ, 0x3c, !PT ;  /* 0x0000000608087c12 */ /* 0x000fe2000f8e3cff */
[----:B------:R-:W-:Y:S01]  /*3e10*/  ULEA UR6, UR10, UR29, 0x9 ;  /* 0x0000001d0a067291 */ /* 0x000fe2000f8e48ff */
[----:B------:R-:W-:Y:S02]  /*3e20*/  UMOV UR21, 0x40004040 ;  /* 0x4000404000157882 */ /* 0x000fe40000000000 */
[----:B-1----:R-:W-:Y:S01]  /*3e30*/  @P0 SHF.L.U32 R0, R8, 0x1f, RZ ;  /* 0x0000001f08000819 */ /* 0x002fe200000006ff */
[----:B------:R-:W-:Y:S02]  /*3e40*/  UIADD3 UR20, UPT, UPT, UR6, 0x2, URZ ;  /* 0x0000000206147890 */ /* 0x000fe4000fffe0ff */
[----:B------:R-:W-:Y:S01]  /*3e50*/  UIADD3 UR16, UPT, UPT, UR6, 0x4, URZ ;  /* 0x0000000406107890 */ /* 0x000fe2000fffe0ff */
[----:B------:R2:W3:Y:S01]  /*3e60*/  @P0 SYNCS.PHASECHK.TRANS64.TRYWAIT P2, [UR4], R0 ;  /* 0x00000000ff0005a7 */ /* 0x0004e20008041104 */
[----:B------:R-:W-:Y:S02]  /*3e70*/  ULEA UR4, UR10, UR28, 0x9 ;  /* 0x0000001c0a047291 */ /* 0x000fe4000f8e48ff */
[----:B------:R-:W-:Y:S02]  /*3e80*/  UIADD3 UR12, UPT, UPT, UR6, 0x6, URZ ;  /* 0x00000006060c7890 */ /* 0x000fe4000fffe0ff */
[----:B------:R-:W-:Y:S02]  /*3e90*/  UIADD3 UR18, UPT, UPT, UR4, 0x2, URZ ;  /* 0x0000000204127890 */ /* 0x000fe4000fffe0ff */
[----:B------:R-:W-:Y:S02]  /*3ea0*/  UIADD3 UR14, UPT, UPT, UR4, 0x4, URZ ;  /* 0x00000004040e7890 */ /* 0x000fe4000fffe0ff */
[----:B------:R-:W-:Y:S01]  /*3eb0*/  UIADD3 UR8, UPT, UPT, UR4, 0x6, URZ ;  /* 0x0000000604087890 */ /* 0x000fe2000fffe0ff */
[----:B------:R2:W-:Y:S01]  /*3ec0*/  UTCQMMA gdesc[UR4], gdesc[UR6], tmem[UR11], tmem[UR38], idesc[UR39], UP2 ;  /* 0x00ff2606040075ea */ /* 0x0005e2000900030b */
[----:B------:R-:W-:Y:S01]  /*3ed0*/  UPLOP3.LUT UP2, UPT, UPT, UPT, UPT, 0x80, 0x8 ;  /* 0x000000000008789c */ /* 0x000fe20003f4f070 */
[----:B------:R-:W-:Y:S01]  /*3ee0*/  UMOV UR19, 0x40004040 ;  /* 0x4000404000137882 */ /* 0x000fe20000000000 */
[----:B------:R-:W-:Y:S01]  /*3ef0*/  UMOV UR17, 0x40004040 ;  /* 0x4000404000117882 */ /* 0x000fe20000000000 */
[----:B------:R2:W-:Y:S01]  /*3f00*/  UTCQMMA gdesc[UR18], gdesc[UR20], tmem[UR11], tmem[UR36], idesc[UR37], UPT ;  /* 0x00ff2414120075ea */ /* 0x0005e2000b80030b */
[----:B------:R-:W-:Y:S01]  /*3f10*/  UMOV UR15, 0x40004040 ;  /* 0x40004040000f7882 */ /* 0x000fe20000000000 */
[----:B------:R-:W-:Y:S01]  /*3f20*/  UMOV UR13, 0x40004040 ;  /* 0x40004040000d7882 */ /* 0x000fe20000000000 */
[----:B------:R-:W-:Y:S01]  /*3f30*/  UMOV UR9, 0x40004040 ;  /* 0x4000404000097882 */ /* 0x000fe20000000000 */
[----:B------:R2:W-:Y:S01]  /*3f40*/  UTCQMMA gdesc[UR14], gdesc[UR16], tmem[UR11], tmem[UR34], idesc[UR35], UPT ;  /* 0x00ff22100e0075ea */ /* 0x0005e2000b80030b */
[----:B------:R2:W-:Y:S01]  /*3f50*/  UTCQMMA gdesc[UR8], gdesc[UR12], tmem[UR11], tmem[UR32], idesc[UR33], UPT ;  /* 0x00ff200c080075ea */ /* 0x0005e2000b80030b */
[----:B------:R2:W-:Y:S01]  /*3f60*/  UTCBAR.MULTICAST [UR25], URZ, UR27 ;  /* 0x000000ff190073e9 */ /* 0x0005e2000800081b */
[----:B------:R-:W-:Y:S01]  /*3f70*/  UMOV UR10, UR24 ;  /* 0x00000018000a7c82 */ /* 0x000fe20008000000 */
[----:B------:R-:W-:Y:S05]  /*3f80*/  BRA.U UP3, `(.L_x_75) ;  /* 0xfffffffd03507547 */ /* 0x000fea000b83ffff */
.L_x_72:
[----:B--2---:R-:W-:Y:S01]  /*3f90*/  UIADD3 UR4, UPT, UPT, UR30, 0x1, URZ ;  /* 0x000000011e047890 */ /* 0x004fe2000fffe0ff */
[C---:B------:R-:W-:Y:S01]  /*3fa0*/  ISETP.NE.AND P0, PT, R10.reuse, 0x2, PT ;  /* 0x000000020a00780c */ /* 0x040fe20003f05270 */
[----:B------:R-:W-:Y:S02]  /*3fb0*/  UIADD3 UR5, UPT, UPT, UR31, 0x110, URZ ;  /* 0x000001101f057890 */ /* 0x000fe4000fffe0ff */
[----:B------:R-:W-:Y:S01]  /*3fc0*/  UISETP.NE.AND UP0, UPT, UR4, 0x4, UPT ;  /* 0x000000040400788c */ /* 0x000fe2000bf05270 */
[----:B-1----:R-:W-:Y:S02]  /*3fd0*/  SEL R0, RZ, 0x1, P0 ;  /* 0x00000001ff007807 */ /* 0x002fe40000000000 */
[----:B------:R-:W-:Y:S01]  /*3fe0*/  SEL R10, R10, RZ, P0 ;  /* 0x000000ff0a0a7207 */ /* 0x000fe20000000000 */
[----:B------:R-:W-:Y:S01]  /*3ff0*/  USEL UR6, URZ, 0x1, UP0 ;  /* 0x00000001ff067887 */ /* 0x000fe20008000000 */
[----:B------:R-:W-:Y:S01]  /*4000*/  LOP3.LUT R9, R9, R0, RZ, 0x3c, !PT ;  /* 0x0000000009097212 */ /* 0x000fe200078e3cff */
[----:B------:R-:W-:Y:S01]  /*4010*/  USEL UR30, UR4, URZ, UP0 ;  /* 0x000000ff041e7287 */ /* 0x000fe20008000000 */
[----:B------:R1:W-:Y:S03]  /*4020*/  UTCBAR [UR5], URZ ;  /* 0x000000ff050073e9 */ /* 0x0003e600080000ff */
[----:B------:R-:W-:Y:S01]  /*4030*/  LOP3.LUT R11, R11, UR6, RZ, 0x3c, !PT ;  /* 0x000000060b0b7c12 */ /* 0x000fe2000f8e3cff */
[----:B------:R-:W-:Y:S07]  /*4040*/  @P1 BRA `(.L_x_76) ;  /* 0xfffffff800881947 */ /* 0x000fee000383ffff */
[----:B------:R-:W2:Y:S01]  /*4050*/  S2UR UR8, SR_CgaCtaId ;  /* 0x00000000000879c3 */ /* 0x000ea20000008800 */
[----:B------:R-:W-:Y:S01]  /*4060*/  ELECT P0, URZ, PT ;  /* 0x0000000000ff782f */ /* 0x000fe20003800000 */
[----:B------:R-:W-:Y:S01]  /*4070*/  IMAD.MOV.U32 R0, RZ, RZ, 0x1 ;  /* 0x00000001ff007424 */ /* 0x000fe200078e00ff */
[----:B------:R-:W-:Y:S01]  /*4080*/  UIADD3 UR26, UPT, UPT, UR26, 0x130, URZ ;  /* 0x000001301a1a7890 */ /* 0x000fe2000fffe0ff */
[----:B------:R-:W-:Y:S01]  /*4090*/  SHF.L.U32 R2, R11, 0x1f, RZ ;  /* 0x0000001f0b027819 */ /* 0x000fe200000006ff */
[----:B------:R-:W-:-:S03]  /*40a0*/  UMOV UR4, 0x40 ;  /* 0x0000004000047882 */ /* 0x000fc60000000000 */
[----:B------:R-:W-:Y:S01]  /*40b0*/  UVIRTCOUNT.DEALLOC.SMPOOL 0x80 ;  /* 0x000000800000784c */ /* 0x000fe20000000000 */
[----:B--2---:R-:W-:Y:S02]  /*40c0*/  ULEA UR8, UR8, UR4, 0x18 ;  /* 0x0000000408087291 */ /* 0x004fe4000f8ec0ff */
[----:B------:R-:W-:-:S07]  /*40d0*/  ULEA UR4, UR30, UR26, 0x3 ;  /* 0x0000001a1e047291 */ /* 0x000fce000f8e18ff */
[----:B------:R2:W-:Y:S02]  /*40e0*/  @P0 STS.U8 [UR8+0x1c], R0 ;  /* 0x00001c00ff000988 */ /* 0x0005e40008000008 */
[----:B------:R-:W4:Y:S02]  /*40f0*/  SYNCS.PHASECHK.TRANS64.TRYWAIT P0, [UR4], R2 ;  /* 0x00000002ff0075a7 */ /* 0x000f240008001104 */
[----:B--2-4-:R-:W-:Y:S05]  /*4100*/  @!P0 BRA `(.L_x_77) ;  /* 0x0000003400ac8947 */ /* 0x014fea0003800000 */
.L_x_150:
[----:B------:R-:W-:-:S04]  /*4110*/  UIADD3 UR4, UPT, UPT, UR30, 0x1, URZ ;  /* 0x000000011e047890 */ /* 0x000fc8000fffe0ff */
[----:B------:R-:W-:-:S04]  /*4120*/  UISETP.NE.AND UP0, UPT, UR4, 0x4, UPT ;  /* 0x000000040400788c */ /* 0x000fc8000bf05270 */
[----:B------:R-:W-:Y:S02]  /*4130*/  USEL UR6, URZ, 0x1, UP0 ;  /* 0x00000001ff067887 */ /* 0x000fe40008000000 */
[----:B------:R-:W-:-:S04]  /*4140*/  USEL UR4, UR4, URZ, UP0 ;  /* 0x000000ff04047287 */ /* 0x000fc80008000000 */
[----:B-1----:R-:W-:Y:S01]  /*4150*/  ULEA UR5, UR4, UR26, 0x3 ;  /* 0x0000001a04057291 */ /* 0x002fe2000f8e18ff */
[----:B--2---:R-:W-:-:S04]  /*4160*/  LOP3.LUT R2, R11, UR6, RZ, 0x3c, !PT ;  /* 0x000000060b027c12 */ /* 0x004fc8000f8e3cff */
[----:B------:R-:W-:-:S04]  /*4170*/  SHF.L.U32 R3, R2, 0x1f, RZ ;  /* 0x0000001f02037819 */ /* 0x000fc800000006ff */
[----:B------:R-:W1:Y:S02]  /*4180*/  SYNCS.PHASECHK.TRANS64.TRYWAIT P0, [UR5], R3 ;  /* 0x00000003ff0075a7 */ /* 0x000e640008001105 */
[----:B-1----:R-:W-:Y:S05]  /*4190*/  @!P0 BRA `(.L_x_78) ;  /* 0x0000003400a08947 */ /* 0x002fea0003800000 */
.L_x_152:
        /* <DEDUP_REMOVED lines=9> */
.L_x_154:
[----:B------:R-:W-:-:S04]  /*4230*/  UIADD3 UR4, UPT, UPT, UR4, 0x1, URZ ;  /* 0x0000000104047890 */ /* 0x000fc8000fffe0ff */
[----:B------:R-:W-:-:S04]  /*4240*/  UISETP.NE.AND UP0, UPT, UR4, 0x4, UPT ;  /* 0x000000040400788c */ /* 0x000fc8000bf05270 */
[----:B------:R-:W-:Y:S02]  /*4250*/  USEL UR5, URZ, 0x1, UP0 ;  /* 0x00000001ff057887 */ /* 0x000fe40008000000 */
[----:B------:R-:W-:-:S04]  /*4260*/  USEL UR4, UR4, URZ, UP0 ;  /* 0x000000ff04047287 */ /* 0x000fc80008000000 */
[----:B------:R-:W-:Y:S01]  /*4270*/  ULEA UR4, UR4, UR26, 0x3 ;  /* 0x0000001a04047291 */ /* 0x000fe2000f8e18ff */
[----:B------:R-:W-:-:S04]  /*4280*/  LOP3.LUT R2, R2, UR5, RZ, 0x3c, !PT ;  /* 0x0000000502027c12 */ /* 0x000fc8000f8e3cff */
[----:B------:R-:W-:-:S04]  /*4290*/  SHF.L.U32 R2, R2, 0x1f, RZ ;  /* 0x0000001f02027819 */ /* 0x000fc800000006ff */
[----:B------:R-:W2:Y:S02]  /*42a0*/  SYNCS.PHASECHK.TRANS64.TRYWAIT P0, [UR4], R2 ;  /* 0x00000002ff0075a7 */ /* 0x000ea40008001104 */
[----:B--2---:R-:W-:Y:S05]  /*42b0*/  @!P0 BRA `(.L_x_80) ;  /* 0x0000003400888947 */ /* 0x004fea0003800000 */
.L_x_156:
[----:B------:R-:W-:Y:S01]  /*42c0*/  NOP ;  /* 0x0000000000007918 */ /* 0x000fe20000000000 */
[----:B-1----:R-:W1:Y:S01]  /*42d0*/  LDS R0, [UR8+0x14] ;  /* 0x00001408ff007984 */ /* 0x002e620008000800 */
[----:B------:R-:W-:Y:S01]  /*42e0*/  ULOP3.LUT UR4, UR42, 0xffff, URZ, 0xc0, !UPT ;  /* 0x0000ffff2a047892 */ /* 0x000fe2000f8ec0ff */
[----:B------:R-:W-:Y:S01]  /*42f0*/  UMOV UR5, 0xffff ;  /* 0x0000ffff00057882 */ /* 0x000fe20000000000 */
[----:B------:R-:W-:Y:S02]  /*4300*/  UMOV UR6, 0x1 ;  /* 0x0000000100067882 */ /* 0x000fe40000000000 */
[----:B------:R-:W-:-:S04]  /*4310*/  USHF.R.U32.HI UR4, URZ, 0x5, UR4 ;  /* 0x00000005ff047899 */ /* 0x000fc80008011604 */
[----:B------:R-:W-:Y:S02]  /*4320*/  USHF.L.U32 UR5, UR5, UR4, URZ ;  /* 0x0000000405057299 */ /* 0x000fe400080006ff */
[----:B------:R-:W-:-:S04]  /*4330*/  USHF.L.U32 UR4, UR6, UR4, URZ ;  /* 0x0000000406047299 */ /* 0x000fc800080006ff */
[----:B-1----:R-:W-:-:S04]  /*4340*/  LOP3.LUT R0, R0, UR5, RZ, 0xc0, !PT ;  /* 0x0000000500007c12 */ /* 0x002fc8000f8ec0ff */
[----:B------:R-:W-:-:S13]  /*4350*/  ISETP.NE.AND P0, PT, R0, UR5, PT ;  /* 0x0000000500007c0c */ /* 0x000fda000bf05270 */
[----:B------:R-:W-:Y:S05]  /*4360*/  @P0 BRA `(.L_x_81) ;  /* 0x0000000000580947 */ /* 0x000fea0003800000 */
[----:B------:R-:W1:Y:S02]  /*4370*/  LDS R0, [UR8+0x18] ;  /* 0x00001808ff007984 */ /* 0x000e640008000800 */
[----:B-1----:R-:W-:-:S04]  /*4380*/  LOP3.LUT R0, R0, UR4, RZ, 0xc0, !PT ;  /* 0x0000000400007c12 */ /* 0x002fc8000f8ec0ff */
[----:B------:R-:W-:-:S13]  /*4390*/  ISETP.NE.AND P0, PT, R0, UR4, PT ;  /* 0x0000000400007c0c */ /* 0x000fda000bf05270 */
[----:B------:R-:W-:Y:S05]  /*43a0*/  @P0 BRA `(.L_x_82) ;  /* 0x00000000003c0947 */ /* 0x000fea0003800000 */
[----:B------:R-:W1:Y:S01]  /*43b0*/  S2R R2, SR_LANEID ;  /* 0x0000000000027919 */ /* 0x000e620000000000 */
[----:B------:R-:W-:-:S06]  /*43c0*/  ULOP3.LUT UR5, URZ, UR5, URZ, 0x33, !UPT ;  /* 0x00000005ff057292 */ /* 0x000fcc000f8e33ff */
[----:B------:R-:W-:-:S04]  /*43d0*/  IMAD.U32 R0, RZ, RZ, UR5 ;  /* 0x00000005ff007e24 */ /* 0x000fc8000f8e00ff */
[----:B------:R2:W4:Y:S02]  /*43e0*/  REDUX UR7, R0 ;  /* 0x00000000000773c4 */ /* 0x0005240000000000 */
[----:B------:R1:W-:Y:S01]  /*43f0*/  UTCATOMSWS.AND URZ, UR5 ;  /* 0x0000000500ff79e3 */ /* 0x0003e20008000000 */
[----:B--2---:R-:W-:Y:S01]  /*4400*/  LOP3.LUT R0, RZ, UR4, RZ, 0x33, !PT ;  /* 0x00000004ff007c12 */ /* 0x004fe2000f8e33ff */
[----:B------:R-:W-:Y:S02]  /*4410*/  VOTEU.ANY UR4, UPT, PT ;  /* 0x0000000000047886 */ /* 0x000fe400038e0100 */
[----:B------:R-:W-:Y:S02]  /*4420*/  UFLO.U32 UR4, UR4 ;  /* 0x00000004000472bd */ /* 0x000fe400080e0000 */
[----:B------:R-:W2:Y:S04]  /*4430*/  REDUX UR6, R0 ;  /* 0x00000000000673c4 */ /* 0x000ea80000000000 */
[----:B-1----:R-:W-:-:S02]  /*4440*/  ISETP.EQ.U32.AND P0, PT, R2, UR4, PT ;  /* 0x0000000402007c0c */ /* 0x002fc4000bf02070 */
[----:B----4-:R-:W-:-:S11]  /*4450*/  MOV R2, UR7 ;  /* 0x0000000700027c02 */ /* 0x010fd60008000f00 */
[----:B------:R1:W-:Y:S01]  /*4460*/  @P0 ATOMS.AND RZ, [UR8+0x14], R2 ;  /* 0x00001402ffff098c */ /* 0x0003e2000a800008 */
[----:B--2---:R-:W-:-:S05]  /*4470*/  IMAD.U32 R0, RZ, RZ, UR6 ;  /* 0x00000006ff007e24 */ /* 0x004fca000f8e00ff */
[----:B------:R1:W-:Y:S01]  /*4480*/  @P0 ATOMS.AND RZ, [UR8+0x18], R0 ;  /* 0x00001800ffff098c */ /* 0x0003e2000a800008 */
[----:B------:R-:W-:Y:S05]  /*4490*/  BRA `(.L_x_83) ;  /* 0x0000000000147947 */ /* 0x000fea0003800000 */
.L_x_82:
[----:B------:R-:W-:Y:S02]  /*44a0*/  MOV R2, 0x44c0 ;  /* 0x000044c000027802 */ /* 0x000fe40000000f00 */
[----:B---3-5:R-:W-:Y:S05]  /*44b0*/  CALL.REL.NOINC `($__internal_0_$__cuda_sm10x_tcgen05_guardrail_trap_col_being_dealloced_not_returned_by_alloc) ;  /* 0x0000003400a47944 */ /* 0x028fea0003c00000 */
[----:B------:R-:W-:Y:S05]  /*44c0*/  BRA `(.L_x_83) ;  /* 0x0000000000087947 */ /* 0x000fea0003800000 */
.L_x_81:
[----:B------:R-:W-:Y:S02]  /*44d0*/  MOV R2, 0x44f0 ;  /* 0x000044f000027802 */ /* 0x000fe40000000f00 */
[----:B---3-5:R-:W-:Y:S05]  /*44e0*/  CALL.REL.NOINC `($__internal_2_$__cuda_sm10x_tcgen05_guardrail_trap_unallocated_columns_being_dealloced) ;  /* 0x0000003400b07944 */ /* 0x028fea0003c00000 */
.L_x_83:
[----:B------:R-:W-:Y:S01]  /*44f0*/  NOP ;  /* 0x0000000000007918 */ /* 0x000fe20000000000 */
[----:B------:R-:W-:Y:S05]  /*4500*/  EXIT ;  /* 0x000000000000794d */ /* 0x000fea0003800000 */
.L_x_65:
[----:B------:R-:W-:-:S09]  /*4510*/  UISETP.NE.OR UP0, UPT, UR22, 0x3, !UP3 ;  /* 0x000000031600788c */ /* 0x000fd2000df05670 */
[----:B------:R-:W-:Y:S05]  /*4520*/  BRA.U UP0, `(.L_x_84) ;  /* 0x0000000d00087547 */ /* 0x000fea000b800000 */
[----:B------:R-:W1:Y:S01]  /*4530*/  LDCU UR26, c[0x0][0x370] ;  /* 0x00006e00ff1a77ac */ /* 0x000e620008000800 */
[----:B------:R-:W2:Y:S01]  /*4540*/  LDC.64 R16, c[0x0][0x348] ;  /* 0x0000d200ff107b82 */ /* 0x000ea20000000a00 */
[----:B------:R-:W-:Y:S02]  /*4550*/  HFMA2 R13, -RZ, RZ, 0, 0 ;  /* 0x00000000ff0d7431 */ /* 0x000fe400000001ff */
[----:B------:R-:W-:Y:S01]  /*4560*/  IMAD.MOV.U32 R15, RZ, RZ, 0x1 ;  /* 0x00000001ff0f7424 */ /* 0x000fe200078e00ff */
[----:B------:R-:W1:Y:S01]  /*4570*/  LDCU.128 UR28, c[0x0][0xb10] ;  /* 0x00016200ff1c77ac */ /* 0x000e620008000c00 */
[----:B------:R-:W-:Y:S01]  /*4580*/  IMAD.MOV.U32 R14, RZ, RZ, RZ ;  /* 0x000000ffff0e7224 */ /* 0x000fe200078e00ff */
[----:B------:R-:W-:Y:S01]  /*4590*/  MOV R12, 0x1000 ;  /* 0x00001000000c7802 */ /* 0x000fe20000000f00 */
[----:B------:R-:W3:Y:S01]  /*45a0*/  LDCU UR25, c[0x0][0x374] ;  /* 0x00006e80ff1977ac */ /* 0x000ee20008000800 */
[----:B------:R-:W4:Y:S01]  /*45b0*/  LDC.64 R2, c[0x0][0x888] ;  /* 0x00022200ff027b82 */ /* 0x000f220000000a00 */
[----:B------:R-:W3:Y:S01]  /*45c0*/  LDCU UR16, c[0x0][0xb0c] ;  /* 0x00016180ff1077ac */ /* 0x000ee20008000800 */
[----:B------:R-:W2:Y:S06]  /*45d0*/  LDCU UR35, c[0x0][0xb20] ;  /* 0x00016400ff2377ac */ /* 0x000eac0008000800 */
[----:B------:R-:W4:Y:S01]  /*45e0*/  LDC.64 R4, c[0x0][0x890] ;  /* 0x00022400ff047b82 */ /* 0x000f220000000a00 */
[----:B------:R-:W2:Y:S01]  /*45f0*/  LDCU UR4, c[0x0][0xb30] ;  /* 0x00016600ff0477ac */ /* 0x000ea20008000800 */
[----:B------:R-:W-:Y:S01]  /*4600*/  UMOV UR17, 0x400 ;  /* 0x0000040000117882 */ /* 0x000fe20000000000 */
[----:B-1----:R-:W-:-:S02]  /*4610*/  UIMAD.WIDE.U32 UR32, UR26, UR28, URZ ;  /* 0x0000001c1a2072a5 */ /* 0x002fc4000f8e00ff */
[----:B---3--:R-:W-:Y:S02]  /*4620*/  UIMAD.WIDE.U32 UR6, UR25, UR31, URZ ;  /* 0x0000001f190672a5 */ /* 0x008fe4000f8e00ff */
[----:B------:R-:W-:Y:S02]  /*4630*/  ULEA UR17, UR48, UR17, 0x18 ;  /* 0x0000001130117291 */ /* 0x000fe4000f8ec0ff */
[----:B------:R-:W-:Y:S02]  /*4640*/  UPLOP3.LUT UP3, UPT, UPT, UPT, UPT, 0x40, 0x4 ;  /* 0x000000000004789c */ /* 0x000fe40003f6e870 */
[----:B------:R-:W-:Y:S01]  /*4650*/  UIADD3 UR5, UPT, UPT, UR17, 0xd0, URZ ;  /* 0x000000d011057890 */ /* 0x000fe2000fffe0ff */
[----:B------:R-:W-:Y:S01]  /*4660*/  UMOV UR32, UR33 ;  /* 0x0000002100207c82 */ /* 0x000fe20008000000 */
[----:B------:R-:W-:Y:S01]  /*4670*/  UMOV UR27, UR7 ;  /* 0x00000007001b7c82 */ /* 0x000fe20008000000 */
[----:B------:R-:W-:Y:S02]  /*4680*/  UISETP.GE.AND UP0, UPT, UR40, 0x1, UPT ;  /* 0x000000012800788c */ /* 0x000fe4000bf06270 */
[----:B------:R-:W-:Y:S01]  /*4690*/  UISETP.NE.AND UP4, UPT, UR40, 0x1, UPT ;  /* 0x000000012800788c */ /* 0x000fe2000bf85270 */
[----:B------:R-:W1:Y:S01]  /*46a0*/  LDCU.64 UR14, c[0x0][0xb28] ;  /* 0x00016500ff0e77ac */ /* 0x000e620008000a00 */
[----:B------:R-:W-:-:S02]  /*46b0*/  UISETP.NE.AND UP6, UPT, UR16, 0x1, UPT ;  /* 0x000000011000788c */ /* 0x000fc4000bfc5270 */
[----:B------:R-:W-:Y:S02]  /*46c0*/  UISETP.NE.AND UP5, UPT, UR30, 0x1, UPT ;  /* 0x000000011e00788c */ /* 0x000fe4000bfa5270 */
[----:B------:R-:W-:Y:S02]  /*46d0*/  UPRMT UR48, UR48, 0x654, UR5 ;  /* 0x0000065430307896 */ /* 0x000fe40008000005 */
[----:B------:R-:W-:Y:S02]  /*46e0*/  USHF.R.U32.HI UR32, URZ, UR29, UR32 ;  /* 0x0000001dff207299 */ /* 0x000fe40008011620 */
[----:B--2---:R-:W-:Y:S02]  /*46f0*/  USHF.R.U32.HI UR27, URZ, UR35, UR27 ;  /* 0x00000023ff1b7299 */ /* 0x004fe4000801161b */
[----:B------:R-:W-:-:S11]  /*4700*/  UISETP.NE.AND UP2, UPT, UR4, 0x1, UPT ;  /* 0x000000010400788c */ /* 0x000fd6000bf45270 */
.L_x_92:
[C---:B------:R-:W-:Y:S02]  /*4710*/  LEA R7, R14.reuse, UR17, 0x3 ;  /* 0x000000110e077c11 */ /* 0x040fe4000f8e18ff */
[----:B------:R-:W-:Y:S02]  /*4720*/  SHF.L.U32 R0, R13, 0x1f, RZ ;  /* 0x0000001f0d007819 */ /* 0x000fe400000006ff */
[----:B------:R-:W-:Y:S02]  /*4730*/  LEA R8, R14, UR17, 0x4 ;  /* 0x000000110e087c11 */ /* 0x000fe4000f8e20ff */
[----:B--2---:R-:W2:Y:S02]  /*4740*/  SYNCS.PHASECHK.TRANS64.TRYWAIT P0, [R7+URZ+0xf0], R0 ;  /* 0x0000f000070075a7 */ /* 0x004ea400080011ff */
[----:B--2---:R-:W-:Y:S05]  /*4750*/  @!P0 BRA `(.L_x_85) ;  /* 0x0000003000788947 */ /* 0x004fea0003800000 */
.L_x_157:
[----:B------:R-:W3:Y:S01]  /*4760*/  LDS.128 R8, [R8+0x180] ;  /* 0x0001800008087984 */ /* 0x000ee20000000c00 */
[----:B------:R-:W-:Y:S01]  /*4770*/  UISETP.GE.AND UP0, UPT, UR40, 0x1, UPT ;  /* 0x000000012800788c */ /* 0x000fe2000bf06270 */
[----:B------:R-:W-:Y:S01]  /*4780*/  @!PT LDS RZ, [RZ] ;  /* 0x00000000fffff984 */ /* 0x000fe20000000800 */
[----:B------:R-:W-:Y:S01]  /*4790*/  @!PT LDS RZ, [RZ] ;  /* 0x00000000fffff984 */ /* 0x000fe20000000800 */
[----:B------:R-:W-:Y:S01]  /*47a0*/  @!PT LDS RZ, [RZ] ;  /* 0x00000000fffff984 */ /* 0x000fe20000000800 */
[----:B------:R-:W-:Y:S01]  /*47b0*/  @!PT LDS RZ, [RZ] ;  /* 0x00000000fffff984 */ /* 0x000fe20000000800 */
[----:B------:R1:W-:Y:S06]  /*47c0*/  MEMBAR.ALL.CTA ;  /* 0x0000000000007992 */ /* 0x0003ec0000008000 */
[----:B-1----:R-:W1:Y:S01]  /*47d0*/  FENCE.VIEW.ASYNC.S ;  /* 0x00000000000073c6 */ /* 0x002e620000000000 */
[----:B---3--:R-:W-:Y:S11]  /*47e0*/  LOP3.LUT P0, RZ, R10, 0x1, RZ, 0xc0, !PT ;  /* 0x000000010aff7812 */ /* 0x008ff6000780c0ff */
[----:B------:R-:W-:Y:S02]  /*47f0*/  @!UPT UIADD3 URZ, UPT, UPT, URZ, URZ, URZ ;  /* 0x000000fffffff290 */ /* 0x000fe4000fffe0ff */
[----:B-1----:R-:W-:Y:S01]  /*4800*/  VOTEU.ANY UP1, P0 ;  /* 0x0000000000ff7886 */ /* 0x002fe20000020100 */
[----:B------:R-:W-:Y:S11]  /*4810*/  PLOP3.LUT P0, PT, PT, PT, UP1, 0x80, 0x8 ;  /* 0x000000000008781c */ /* 0x000ff60003f0f018 */
[----:B------:R-:W-:Y:S02]  /*4820*/  @!UPT UIADD3 URZ, UPT, UPT, URZ, URZ, URZ ;  /* 0x000000fffffff290 */ /* 0x000fe4000fffe0ff */
[----:B--2---:R-:W-:Y:S02]  /*4830*/  @P0 SHF.R.U32.HI R0, RZ, 0x10, R9 ;  /* 0x00000010ff000819 */ /* 0x004fe40000011609 */
[----:B------:R-:W-:Y:S02]  /*4840*/  @P0 MOV R6, R8 ;  /* 0x0000000800060202 */ /* 0x000fe40000000f00 */
[----:B------:R-:W-:Y:S01]  /*4850*/  @P0 R2UR UR4, R0 ;  /* 0x00000000000402ca */ /* 0x000fe200000e0000 */
[----:B------:R-:W-:Y:S01]  /*4860*/  VIADD R0, R7, 0x100 ;  /* 0x0000010007007836 */ /* 0x000fe20000000000 */
[----:B------:R-:W-:Y:S02]  /*4870*/  @P0 LOP3.LUT R8, R9, 0xffff, RZ, 0xc0, !PT ;  /* 0x0000ffff09080812 */ /* 0x000fe400078ec0ff */
[----:B------:R-:W-:Y:S02]  /*4880*/  @P0 R2UR UR6, R6 ;  /* 0x00000000060602ca */ /* 0x000fe400000e0000 */
[----:B------:R-:W-:Y:S02]  /*4890*/  PRMT R0, RZ, 0x654, R0 ;  /* 0x00000654ff007816 */ /* 0x000fe40000000000 */
[----:B------:R-:W-:Y:S02]  /*48a0*/  @P0 R2UR UR5, R8 ;  /* 0x00000000080502ca */ /* 0x000fe400000e0000 */
[----:B------:R1:W-:Y:S03]  /*48b0*/  SYNCS.ARRIVE.TRANS64.RED.A1T0 RZ, [R0+URZ], RZ ;  /* 0x000000ff00ff79a7 */ /* 0x0003e600081004ff */
[----:B------:R-:W-:Y:S04]  /*48c0*/  @UP1 UMOV UR24, UR4 ;  /* 0x0000000400181c82 */ /* 0x000fe80008000000 */
[----:B------:R-:W-:Y:S04]  /*48d0*/  @UP1 UMOV UR13, UR6 ;  /* 0x00000006000d1c82 */ /* 0x000fe80008000000 */
[----:B------:R-:W-:Y:S01]  /*48e0*/  @UP1 UMOV UR7, UR5 ;  /* 0x0000000500071c82 */ /* 0x000fe20008000000 */
[----:B------:R-:W-:Y:S05]  /*48f0*/  BRA.U !UP0, `(.L_x_86) ;  /* 0x0000000108a47547 */ /* 0x000fea000b800000 */
[----:B------:R-:W-:Y:S02]  /*4900*/  UIMAD.WIDE.U32 UR10, UR7, UR31, URZ ;  /* 0x0000001f070a72a5 */ /* 0x000fe4000f8e00ff */
[----:B------:R-:W-:Y:S02]  /*4910*/  UIMAD.WIDE.U32 UR18, UR13, UR28, URZ ;  /* 0x0000001c0d1272a5 */ /* 0x000fe4000f8e00ff */
[----:B------:R-:W-:Y:S02]  /*4920*/  USEL UR4, UR25, UR27, !UP5 ;  /* 0x0000001b19047287 */ /* 0x000fe4000e800000 */
[----:B------:R-:W-:Y:S02]  /*4930*/  USEL UR8, UR26, UR32, !UP6 ;  /* 0x000000201a087287 */ /* 0x000fe4000f000000 */
[----:B------:R-:W-:Y:S02]  /*4940*/  UIMAD.WIDE.U32 UR20, UR4, UR14, URZ ;  /* 0x0000000e041472a5 */ /* 0x000fe4000f8e00ff */
[----:B------:R-:W-:Y:S01]  /*4950*/  UIMAD.WIDE.U32 UR22, UR8, UR14, URZ ;  /* 0x0000000e081672a5 */ /* 0x000fe2000f8e00ff */
[----:B------:R-:W-:Y:S02]  /*4960*/  UMOV UR5, UR11 ;  /* 0x0000000b00057c82 */ /* 0x000fe40008000000 */
[----:B------:R-:W-:Y:S03]  /*4970*/  USHF.R.U32.HI UR6, URZ, UR35, UR5 ;  /* 0x00000023ff067299 */ /* 0x000fe60008011605 */
[----:B------:R-:W-:Y:S01]  /*4980*/  UMOV UR5, UR19 ;  /* 0x0000001300057c82 */ /* 0x000fe20008000000 */
[----:B------:R-:W-:Y:S02]  /*4990*/  USEL UR6, UR7, UR6, !UP5 ;  /* 0x0000000607067287 */ /* 0x000fe4000e800000 */
[----:B------:R-:W-:Y:S02]  /*49a0*/  USHF.R.U32.HI UR9, URZ, UR29, UR5 ;  /* 0x0000001dff097299 */ /* 0x000fe40008011605 */
[----:B------:R-:W-:Y:S01]  /*49b0*/  UIMAD.WIDE.U32 UR10, UR6, UR14, URZ ;  /* 0x0000000e060a72a5 */ /* 0x000fe2000f8e00ff */
[----:B------:R-:W-:Y:S02]  /*49c0*/  UMOV UR5, UR21 ;  /* 0x0000001500057c82 */ /* 0x000fe40008000000 */
[----:B------:R-:W-:Y:S03]  /*49d0*/  @UP4 USHF.R.U32.HI UR4, URZ, UR15, UR5 ;  /* 0x0000000fff044299 */ /* 0x000fe60008011605 */
[----:B------:R-:W-:Y:S01]  /*49e0*/  UMOV UR5, UR23 ;  /* 0x0000001700057c82 */ /* 0x000fe20008000000 */
[----:B------:R-:W-:Y:S02]  /*49f0*/  UIMAD UR4, UR40, UR4, URZ ;  /* 0x00000004280472a4 */ /* 0x000fe4000f8e02ff */
[----:B------:R-:W-:Y:S02]  /*4a00*/  @UP4 USHF.R.U32.HI UR8, URZ, UR15, UR5 ;  /* 0x0000000fff084299 */ /* 0x000fe40008011605 */
[----:B------:R-:W-:Y:S02]  /*4a10*/  USEL UR5, UR13, UR9, !UP6 ;  /* 0x000000090d057287 */ /* 0x000fe4000f000000 */
[----:B------:R-:W-:Y:S02]  /*4a20*/  UIMAD UR9, UR40, UR8, URZ ;  /* 0x00000008280972a4 */ /* 0x000fe4000f8e02ff */
[----:B------:R-:W-:Y:S03]  /*4a30*/  UISETP.GE.AND UP0, UPT, UR6, UR4, UPT ;  /* 0x000000040600728c */ /* 0x000fe6000bf06270 */
[----:B------:R-:W-:Y:S01]  /*4a40*/  UMOV UR4, UR11 ;  /* 0x0000000b00047c82 */ /* 0x000fe20008000000 */
[----:B------:R-:W-:Y:S02]  /*4a50*/  UISETP.GE.OR UP0, UPT, UR5, UR9, UP0 ;  /* 0x000000090500728c */ /* 0x000fe40008706670 */
[----:B------:R-:W-:Y:S02]  /*4a60*/  USHF.R.U32.HI UR4, URZ, UR15, UR4 ;  /* 0x0000000fff047299 */ /* 0x000fe40008011604 */
[----:B------:R-:W-:Y:S02]  /*4a70*/  UIMAD.WIDE.U32 UR10, UR5, UR14, URZ ;  /* 0x0000000e050a72a5 */ /* 0x000fe4000f8e00ff */
[----:B------:R-:W-:Y:S04]  /*4a80*/  USEL UR12, UR6, UR4, !UP4 ;  /* 0x00000004060c7287 */ /* 0x000fe8000e000000 */
[----:B------:R-:W-:Y:S01]  /*4a90*/  UIADD3 UR9, UPT, UPT, -UR12, URZ, URZ ;  /* 0x000000ff0c097290 */ /* 0x000fe2000fffe1ff */
[----:B------:R-:W-:Y:S02]  /*4aa0*/  @!UP0 UMOV UR4, UR11 ;  /* 0x0000000b00048c82 */ /* 0x000fe40008000000 */
[----:B------:R-:W-:Y:S02]  /*4ab0*/  @!UP0 USHF.R.U32.HI UR4, URZ, UR15, UR4 ;  /* 0x0000000fff048299 */ /* 0x000fe40008011604 */
[----:B------:R-:W-:Y:S02]  /*4ac0*/  UIMAD UR9, UR40, UR9, UR6 ;  /* 0x00000009280972a4 */ /* 0x000fe4000f8e0206 */
[----:B------:R-:W-:Y:S04]  /*4ad0*/  @!UP0 USEL UR4, UR5, UR4, !UP4 ;  /* 0x0000000405048287 */ /* 0x000fe8000e000000 */
[----:B------:R-:W-:Y:S02]  /*4ae0*/  @!UP0 UIMAD UR9, UR8, UR9, UR4 ;  /* 0x00000009080982a4 */ /* 0x000fe4000f8e0204 */
[----:B------:R-:W-:Y:S02]  /*4af0*/  @!UP0 UIADD3 UR10, UPT, UPT, UR12, -UR4, URZ ;  /* 0x800000040c0a8290 */ /* 0x000fe4000fffe0ff */
[----:B------:R-:W-:Y:S02]  /*4b00*/  UIADD3 UR4, UPT, UPT, -UR5, URZ, URZ ;  /* 0x000000ff05047290 */ /* 0x000fe4000fffe1ff */
[----:B------:R-:W-:Y:S02]  /*4b10*/  UIADD3 UR8, UPT, UPT, -UR6, URZ, URZ ;  /* 0x000000ff06087290 */ /* 0x000fe4000fffe1ff */
[----:B------:R-:W-:Y:S02]  /*4b20*/  @!UP0 UIMAD UR6, UR10, UR40, UR5 ;  /* 0x000000280a0682a4 */ /* 0x000fe4000f8e0205 */
[----:B------:R-:W-:Y:S02]  /*4b30*/  UIMAD UR13, UR16, UR4, UR13 ;  /* 0x00000004100d72a4 */ /* 0x000fe4000f8e020d */
[----:B------:R-:W-:Y:S01]  /*4b40*/  UIMAD UR7, UR30, UR8, UR7 ;  /* 0x000000081e0772a4 */ /* 0x000fe2000f8e0207 */
[----:B------:R-:W-:Y:S02]  /*4b50*/  @!UP0 UMOV UR5, UR9 ;  /* 0x0000000900058c82 */ /* 0x000fe40008000000 */
[----:B------:R-:W-:Y:S02]  /*4b60*/  UIMAD UR13, UR5, UR16, UR13 ;  /* 0x00000010050d72a4 */ /* 0x000fe4000f8e020d */
[----:B------:R-:W-:Y:S11]  /*4b70*/  UIMAD UR7, UR6, UR30, UR7 ;  /* 0x0000001e060772a4 */ /* 0x000ff6000f8e0207 */
[----:B------:R-:W-:Y:S01]  /*4b80*/  @!UPT UIADD3 URZ, UPT, UPT, URZ, URZ, URZ ;  /* 0x000000fffffff290 */ /* 0x000fe2000fffe0ff */
.L_x_86:
[----:B------:R-:W2:Y:S01]  /*4b90*/  @!UP2 LDCU.128 UR20, c[0x0][0xb10] ;  /* 0x00016200ff14a7ac */ /* 0x000ea20008000c00 */
[C---:B----4-:R-:W-:Y:S02]  /*4ba0*/  ISETP.NE.U32.AND P1, PT, R4.reuse, RZ, PT ;  /* 0x000000ff0400720c */ /* 0x050fe40003f25070 */
[----:B------:R-:W-:Y:S02]  /*4bb0*/  ISETP.NE.U32.AND P0, PT, R4, RZ, PT ;  /* 0x000000ff0400720c */ /* 0x000fe40003f05070 */
[C---:B------:R-:W-:Y:S02]  /*4bc0*/  ISETP.NE.AND.EX P1, PT, R5.reuse, RZ, PT, P1 ;  /* 0x000000ff0500720c */ /* 0x040fe40003f25310 */
[----:B------:R-:W-:Y:S01]  /*4bd0*/  ISETP.NE.AND.EX P0, PT, R5, RZ, PT, P0 ;  /* 0x000000ff0500720c */ /* 0x000fe20003f05300 */
[----:B------:R-:W3:Y:S01]  /*4be0*/  @!UP2 LDCU UR5, c[0x0][0xb0c] ;  /* 0x00016180ff05a7ac */ /* 0x000ee20008000800 */
[----:B------:R-:W-:Y:S01]  /*4bf0*/  SHF.L.U32 R6, R15, 0x1f, RZ ;  /* 0x0000001f0f067819 */ /* 0x000fe200000006ff */
[----:B--2---:R-:W-:Y:S07]  /*4c00*/  UIMAD.WIDE.U32 UR8, UR13, UR20, URZ ;  /* 0x000000140d0872a5 */ /* 0x004fee000f8e00ff */
[----:B------:R-:W-:Y:S01]  /*4c10*/  @!UP2 UMOV UR4, UR9 ;  /* 0x000000090004ac82 */ /* 0x000fe20008000000 */
[----:B---3--:R-:W-:Y:S02]  /*4c20*/  @!UP2 UISETP.NE.AND UP0, UPT, UR5, 0x1, UPT ;  /* 0x000000010500a88c */ /* 0x008fe4000bf05270 */
[----:B------:R-:W-:Y:S02]  /*4c30*/  @!UP2 USHF.R.U32.HI UR4, URZ, UR21, UR4 ;  /* 0x00000015ff04a299 */ /* 0x000fe40008011604 */
[----:B------:R-:W-:Y:S02]  /*4c40*/  UIMAD.WIDE.U32 UR8, UR7, UR23, URZ ;  /* 0x00000017070872a5 */ /* 0x000fe4000f8e00ff */
[----:B------:R-:W-:Y:S02]  /*4c50*/  @!UP2 USEL UR10, UR13, UR4, !UP0 ;  /* 0x000000040d0aa287 */ /* 0x000fe4000c000000 */
[----:B------:R-:W-:Y:S03]  /*4c60*/  @!UP2 UISETP.NE.AND UP0, UPT, UR22, 0x1, UPT ;  /* 0x000000011600a88c */ /* 0x000fe6000bf05270 */
[----:B------:R-:W-:Y:S02]  /*4c70*/  @!UP2 UMOV UR6, UR9 ;  /* 0x000000090006ac82 */ /* 0x000fe40008000000 */
[----:B------:R-:W2:Y:S02]  /*4c80*/  @!UP2 LDCU UR4, c[0x0][0xb20] ;  /* 0x00016400ff04a7ac */ /* 0x000ea40008000800 */
[----:B--2---:R-:W-:Y:S04]  /*4c90*/  @!UP2 USHF.R.U32.HI UR6, URZ, UR4, UR6 ;  /* 0x00000004ff06a299 */ /* 0x004fe80008011606 */
[----:B------:R-:W-:Y:S04]  /*4ca0*/  @!UP2 USEL UR6, UR7, UR6, !UP0 ;  /* 0x000000060706a287 */ /* 0x000fe8000c000000 */
[----:B------:R-:W-:Y:S02]  /*4cb0*/  @!UP2 UIADD3 UR4, UPT, UPT, -UR10, UR6, URZ ;  /* 0x000000060a04a290 */ /* 0x000fe4000fffe1ff */
[----:B------:R-:W-:Y:S02]  /*4cc0*/  @!UP2 UIADD3 UR6, UPT, UPT, UR10, -UR6, URZ ;  /* 0x800000060a06a290 */ /* 0x000fe4000fffe0ff */
[----:B------:R-:W-:Y:S02]  /*4cd0*/  @!UP2 UIMAD UR13, UR4, UR5, UR13 ;  /* 0x00000005040da2a4 */ /* 0x000fe4000f8e020d */
[----:B------:R-:W-:Y:S01]  /*4ce0*/  @!UP2 UIMAD UR7, UR6, UR22, UR7 ;  /* 0x000000160607a2a4 */ /* 0x000fe2000f8e0207 */
[----:B------:R-:W-:Y:S11]  /*4cf0*/  BRA.U UP3, `(.L_x_87) ;  /* 0x0000000103107547 */ /* 0x000ff6000b800000 */
[----:B------:R-:W-:Y:S04]  /*4d00*/  MOV R7, UR34 ;  /* 0x0000002200077c02 */ /* 0x000fe80008000f00 */
[----:B------:R-:W-:Y:S04]  /*4d10*/  SHF.L.U32 R7, R7, 0x1f, RZ ;  /* 0x0000001f07077819 */ /* 0x000fe800000006ff */
[----:B------:R-:W2:Y:S02]  /*4d20*/  SYNCS.PHASECHK.TRANS64.TRYWAIT P2, [UR17+0xe8], R7 ;  /* 0x0000e807ff0075a7 */ /* 0x000ea40008041111 */
[----:B--2---:R-:W-:Y:S05]  /*4d30*/  @!P2 BRA `(.L_x_88) ;  /* 0x0000002c0014a947 */ /* 0x004fea0003800000 */
.L_x_87:
[----:B------:R-:W-:Y:S05]  /*4d40*/  @!P1 BRA `(.L_x_89) ;  /* 0x0000000000309947 */ /* 0x000fea0003800000 */
[----:B------:R-:W-:Y:S01]  /*4d50*/  ISETP.NE.U32.AND P1, PT, R2, RZ, PT ;  /* 0x000000ff0200720c */ /* 0x000fe20003f25070 */
[----:B------:R-:W2:Y:S01]  /*4d60*/  LDCU.64 UR4, c[0x0][0x358] ;  /* 0x00006b00ff0477ac */ /* 0x000ea20008000a00 */
[----:B------:R-:W-:Y:S02]  /*4d70*/  IMAD.MOV.U32 R79, RZ, RZ, 0x1 ;  /* 0x00000001ff4f7424 */ /* 0x000fe400078e00ff */
[----:B------:R-:W-:Y:S11]  /*4d80*/  ISETP.NE.AND.EX P1, PT, R3, RZ, PT, P1 ;  /* 0x000000ff0300720c */ /* 0x000ff60003f25310 */
[----:B------:R-:W-:Y:S02]  /*4d90*/  @!UPT UIADD3 URZ, UPT, UPT, URZ, URZ, URZ ;  /* 0x000000fffffff290 */ /* 0x000fe4000fffe0ff */
[----:B------:R-:W3:Y:S01]  /*4da0*/  @P1 LDC.64 R8, c[0x0][0x888] ;  /* 0x00022200ff081b82 */ /* 0x000ee20000000a00 */
[----:B-1----:R-:W-:Y:S04]  /*4db0*/  @P1 IMAD R0, R4, UR36, RZ ;  /* 0x0000002404001c24 */ /* 0x002fe8000f8e02ff */
[----:B---3--:R-:W-:Y:S04]  /*4dc0*/  @P1 IMAD.WIDE R8, R0, 0x4, R8 ;  /* 0x0000000400081825 */ /* 0x008fe800078e0208 */
[----:B------:R-:W-:Y:S01]  /*4dd0*/  HFMA2 R0, -RZ, RZ, 0, 5.9604644775390625e-08 ;  /* 0x00000001ff007431 */ /* 0x000fe200000001ff */
[----:B--2--5:R2:W5:Y:S04]  /*4de0*/  @P1 LDG.E R39, desc[UR4][R8.64] ;  /* 0x0000000408271981 */ /* 0x024568000c1e1900 */
[----:B------:R-:W-:Y:S01]  /*4df0*/  @!P1 PRMT R79, R0, 0x7610, R79 ;  /* 0x00007610004f9816 */ /* 0x000fe2000000004f */
[----:B--2---:R-:W3:Y:S06]  /*4e00*/  @!P1 LDC R39, c[0x0][0x880] ;  /* 0x00022000ff279b82 */ /* 0x004eec0000000800 */
.L_x_89:
[----:B---3-5:R-:W-:Y:S01]  /*4e10*/  @!P0 FSETP.EQ.AND P1, PT, R39, RZ, PT ;  /* 0x000000ff2700820b */ /* 0x028fe20003f22000 */
[----:B------:R-:W-:Y:S01]  /*4e20*/  @!UPT UIADD3 URZ, UPT, UPT, URZ, URZ, URZ ;  /* 0x000000fffffff290 */ /* 0x000fe2000fffe0ff */
[----:B------:R-:W-:Y:S11]  /*4e30*/  @!P0 BRA `(.L_x_90) ;  /* 0x0000000000188947 */ /* 0x000ff60003800000 */
[----:B------:R-:W-:Y:S02]  /*4e40*/  LOP3.LUT P0, RZ, R79, 0xff, RZ, 0xc0, !PT ;  /* 0x000000ff4fff7812 */ /* 0x000fe4000780c0ff */
[----:B------:R-:W-:Y:S04]  /*4e50*/  ISETP.NE.U32.AND P1, PT, R2, RZ, PT ;  /* 0x000000ff0200720c */ /* 0x000fe80003f25070 */
[----:B------:R-:W-:Y:S04]  /*4e60*/  ISETP.NE.AND.EX P1, PT, R3, RZ, PT, P1 ;  /* 0x000000ff0300720c */ /* 0x000fe80003f25310 */
[----:B------:R-:W-:Y:S03]  /*4e70*/  PLOP3.LUT P1, PT, P1, PT, PT, 0x8, 0x80 ;  /* 0x000000000080781c */ /* 0x000fe60000f2e170 */
[----:B------:R-:W-:Y:S11]  /*4e80*/  @P0 FSETP.EQ.AND P1, PT, R39, RZ, PT ;  /* 0x000000ff2700020b */ /* 0x000ff60003f22000 */
[----:B------:R-:W-:Y:S02]  /*4e90*/  @!UPT UIADD3 URZ, UPT, UPT, URZ, URZ, URZ ;  /* 0x000000fffffff290 */ /* 0x000fe4000fffe0ff */
.L_x_90:
[----:B------:R-:W2:Y:S01]  /*4ea0*/  SYNCS.PHASECHK.TRANS64.TRYWAIT P0, [UR17+0xd8], R6 ;  /* 0x0000d806ff0075a7 */ /* 0x000ea20008001111 */
[----:B------:R-:W-:Y:S02]  /*4eb0*/  ELECT P2, URZ, PT ;  /* 0x0000000000ff782f */ /* 0x000fe40003840000 */
[----:B------:R-:W-:Y:S01]  /*4ec0*/  IADD3 R14, PT, PT, R14, 0x1, RZ ;  /* 0x000000010e0e7810 */ /* 0x000fe20007ffe0ff */
[----:B--2---:R-:W-:Y:S10]  /*4ed0*/  @!P0 BRA `(.L_x_91) ;  /* 0x0000002800c48947 */ /* 0x004ff40003800000 */
.L_x_160:
[----:B------:R-:W-:Y:S01]  /*4ee0*/  PLOP3.LUT P1, PT, P1, P2, PT, 0xf2, 0x2f ;  /* 0x00000000002f781c */ /* 0x000fe20000f25e72 */
[----:B------:R-:W-:Y:S01]  /*4ef0*/  UMOV UR18, 0x0 ;  /* 0x0000000000127882 */ /* 0x000fe20000000000 */
[----:B------:R-:W-:Y:S01]  /*4f00*/  UMOV UR19, 0x10000000 ;  /* 0x1000000000137882 */ /* 0x000fe20000000000 */
[----:B------:R-:W-:Y:S01]  /*4f10*/  UMOV UR12, UR36 ;  /* 0x00000024000c7c82 */ /* 0x000fe20008000000 */
[----:B------:R-:W-:Y:S01]  /*4f20*/  LOP3.LUT R15, R15, 0x1, RZ, 0x3c, !PT ;  /* 0x000000010f0f7812 */ /* 0x000fe200078e3cff */
[----:B------:R-:W-:Y:S01]  /*4f30*/  UPLOP3.LUT UP3, UPT, UPT, UPT, UPT, 0x80, 0x8 ;  /* 0x000000000008789c */ /* 0x000fe20003f6f070 */
[----:B------:R-:W-:Y:S07]  /*4f40*/  UMOV UR36, UR24 ;  /* 0x0000001800247c82 */ /* 0x000fee0008000000 */
[----:B-1----:R-:W-:Y:S01]  /*4f50*/  @!P1 IADD3 R6, P0, PT, R16, 0x580, RZ ;  /* 0x0000058010069810 */ /* 0x002fe20007f1e0ff */
[----:B------:R-:W-:Y:S03]  /*4f60*/  VOTEU.ALL UP0, P1 ;  /* 0x0000000000ff7886 */ /* 0x000fe60000800000 */
[----:B------:R-:W-:Y:S01]  /*4f70*/  @!P1 R2UR UR5, R6 ;  /* 0x00000000060592ca */ /* 0x000fe200000e0000 */
[----:B------:R-:W-:Y:S01]  /*4f80*/  @!P1 IMAD.X R0, RZ, RZ, R17, P0 ;  /* 0x000000ffff009224 */ /* 0x000fe200000e0611 */
[----:B------:R-:W-:Y:S01]  /*4f90*/  @!UP0 USHF.L.U32 UR10, UR45, 0x6, URZ ;  /* 0x000000062d0a8899 */ /* 0x000fe200080006ff */
[----:B------:R-:W-:Y:S01]  /*4fa0*/  ISETP.NE.AND P0, PT, R14, 0x2, PT ;  /* 0x000000020e00780c */ /* 0x000fe20003f05270 */
[----:B------:R-:W-:Y:S02]  /*4fb0*/  @!UP0 USHF.L.U32 UR11, UR46, 0x6, URZ ;  /* 0x000000062e0b8899 */ /* 0x000fe400080006ff */
[----:B------:R-:W-:Y:S01]  /*4fc0*/  @!P1 R2UR UR4, R0 ;  /* 0x00000000000492ca */ /* 0x000fe200000e0000 */
[----:B------:R-:W-:Y:S01]  /*4fd0*/  @!UP0 UIADD3 UR8, UPT, UPT, UR17, 0x200, URZ ;  /* 0x0000020011088890 */ /* 0x000fe2000fffe0ff */
[----:B------:R-:W-:Y:S01]  /*4fe0*/  SEL R0, RZ, 0x1, P0 ;  /* 0x00000001ff007807 */ /* 0x000fe20000000000 */
[----:B------:R-:W-:Y:S01]  /*4ff0*/  @!UP0 UIADD3 UR9, UPT, UPT, UR17, 0xd0, URZ ;  /* 0x000000d011098890 */ /* 0x000fe2000fffe0ff */
[----:B------:R-:W-:Y:S01]  /*5000*/  SEL R14, R14, RZ, P0 ;  /* 0x000000ff0e0e7207 */ /* 0x000fe20000000000 */
[----:B------:R-:W-:Y:S01]  /*5010*/  VOTEU.ALL UP0, P1 ;  /* 0x0000000000ff7886 */ /* 0x000fe20000800000 */
[----:B------:R-:W-:Y:S01]  /*5020*/  LOP3.LUT R13, R13, R0, RZ, 0x3c, !PT ;  /* 0x000000000d0d7212 */ /* 0x000fe200078e3cff */
[----:B------:R-:W-:Y:S01]  /*5030*/  IMAD.U32 R6, RZ, RZ, UR5 ;  /* 0x00000005ff067e24 */ /* 0x000fe2000f8e00ff */
[----:B------:R-:W-:Y:S02]  /*5040*/  UIADD3 UR45, UPT, UPT, UR7, UR57, URZ ;  /* 0x00000039072d7290 */ /* 0x000fe4000fffe0ff */
[----:B------:R-:W-:Y:S03]  /*5050*/  UIADD3 UR46, UPT, UPT, UR13, UR60, URZ ;  /* 0x0000003c0d2e7290 */ /* 0x000fe6000fffe0ff */
[----:B------:R-:W-:Y:S01]  /*5060*/  IMAD.U32 R7, RZ, RZ, UR4 ;  /* 0x00000004ff077e24 */ /* 0x000fe2000f8e00ff */
[----:B------:R-:W-:Y:S04]  /*5070*/  @!P1 R2UR UR4, R6 ;  /* 0x00000000060492ca */ /* 0x000fe800000e0000 */
[----:B------:R-:W-:Y:S11]  /*5080*/  @!P1 R2UR UR5, R7 ;  /* 0x00000000070592ca */ /* 0x000ff600000e0000 */
[----:B------:R-:W-:Y:S02]  /*5090*/  @!UPT UIADD3 URZ, UPT, UPT, URZ, URZ, URZ ;  /* 0x000000fffffff290 */ /* 0x000fe4000fffe0ff */
[----:B------:R2:W-:Y:S01]  /*50a0*/  @!UP0 UTMALDG.3D [UR8], [UR4], desc[UR18] ;  /* 0x00001208040085b4 */ /* 0x0005e20008011000 */
[----:B------:R2:W-:Y:S01]  /*50b0*/  @!P1 SYNCS.ARRIVE.TRANS64.RED.A0TR RZ, [UR17+0xd0], R12 ;  /* 0x0000d00cffff99a7 */ /* 0x0005e20008300411 */
[----:B------:R-:W-:Y:S01]  /*50c0*/  SYNCS.ARRIVE.TRANS64.RED.A1T0 RZ, [UR48], RZ ;  /* 0x000000ffffff79a7 */ /* 0x000fe20008100430 */
[----:B------:R-:W-:Y:S05]  /*50d0*/  BRA.U UP1, `(.L_x_92) ;  /* 0xfffffff5018c7547 */ /* 0x000fea000b83ffff */
[----:B------:R-:W-:Y:S07]  /*50e0*/  MOV R0, UR17 ;  /* 0x0000001100007c02 */ /* 0x000fee0008000f00 */
.L_x_93:
[----:B-1----:R-:W-:-:S04]  /*50f0*/  SHF.L.U32 R2, R15, 0x1f, RZ ;  /* 0x0000001f0f027819 */ /* 0x002fc800000006ff */
[----:B------:R1:W3:Y:S03]  /*5100*/  SYNCS.PHASECHK.TRANS64.TRYWAIT P0, [R0+URZ+0xd8], R2 ;  /* 0x0000d802000075a7 */ /* 0x0002e600080011ff */
[----:B---3--:R-:W-:Y:S05]  /*5110*/  @!P0 NANOSLEEP.SYNCS 0x989680 ;  /* 0x009896800000895d */ /* 0x008fea0003900000 */
[----:B------:R-:W3:Y:S02]  /*5120*/  @!P0 SYNCS.PHASECHK.TRANS64 P0, [R0+URZ+0xd8], R2 ;  /* 0x0000d802000085a7 */ /* 0x000ee400080010ff */
[----:B--23--:R-:W-:Y:S05]  /*5130*/  @P0 EXIT ;  /* 0x000000000000094d */ /* 0x00cfea0003800000 */
[----:B------:R-:W-:Y:S05]  /*5140*/  BRA `(.L_x_93) ;  /* 0xfffffffc00e87947 */ /* 0x000fea000383ffff */
.L_x_84:
[----:B------:R-:W-:-:S06]  /*5150*/  UISETP.GE.AND UP0, UPT, UR22, 0x4, UPT ;  /* 0x000000041600788c */ /* 0x000fcc000bf06270 */
[----:B------:R-:W-:-:S13]  /*5160*/  PLOP3.LUT P0, PT, PT, PT, UP0, 0x80, 0x8 ;  /* 0x000000000008781c */ /* 0x000fda0003f0f008 */
[----:B------:R-:W-:Y:S05]  /*5170*/  @!P0 EXIT ;  /* 0x000000000000894d */ /* 0x000fea0003800000 */
[----:B------:R-:W-:Y:S01]  /*5180*/  BAR.SYNC.DEFER_BLOCKING 0x6, 0xa0 ;  /* 0x0182800000007b1d */ /* 0x000fe20000010000 */
[C---:B------:R-:W-:Y:S02]  /*5190*/  IMAD.SHL.U32 R7, R76.reuse, 0x40, RZ ;  /* 0x000000404c077824 */ /* 0x040fe400078e00ff */
[----:B------:R-:W-:Y:S02]  /*51a0*/  HFMA2 R81, -RZ, RZ, 0, 0 ;  /* 0x00000000ff517431 */ /* 0x000fe400000001ff */
[C---:B------:R-:W-:Y:S01]  /*51b0*/  IMAD.SHL.U32 R4, R76.reuse, 0x20, RZ ;  /* 0x000000204c047824 */ /* 0x040fe200078e00ff */
[----:B------:R-:W-:Y:S01]  /*51c0*/  CS2R R82, SRZ ;  /* 0x0000000000527805 */ /* 0x000fe2000001ff00 */
[----:B------:R-:W-:Y:S01]  /*51d0*/  IMAD.SHL.U32 R6, R76, 0x2, RZ ;  /* 0x000000024c067824 */ /* 0x000fe200078e00ff */
[----:B------:R-:W-:Y:S01]  /*51e0*/  UMOV UR44, 0x400 ;  /* 0x00000400002c7882 */ /* 0x000fe20000000000 */
[----:B------:R-:W-:Y:S01]  /*51f0*/  LOP3.LUT R5, R7, 0x180, RZ, 0xc0, !PT ;  /* 0x0000018007057812 */ /* 0x000fe200078ec0ff */
[----:B------:R-:W-:Y:S01]  /*5200*/  ULEA UR44, UR48, UR44, 0x18 ;  /* 0x0000002c302c7291 */ /* 0x000fe2000f8ec0ff */
[----:B------:R-:W-:Y:S01]  /*5210*/  LOP3.LUT R4, R4, 0xc00, RZ, 0xc0, !PT ;  /* 0x00000c0004047812 */ /* 0x000fe200078ec0ff */
[----:B------:R-:W1:Y:S01]  /*5220*/  LDC.64 R72, c[0x0][0x888] ;  /* 0x00022200ff487b82 */ /* 0x000e620000000a00 */
[----:B------:R-:W-:Y:S01]  /*5230*/  LOP3.LUT R6, R5, 0x20, R6, 0xf8, !PT ;  /* 0x0000002005067812 */ /* 0x000fe200078ef806 */
[----:B------:R-:W-:Y:S01]  /*5240*/  IMAD.SHL.U32 R5, R76, 0x8, RZ ;  /* 0x000000084c057824 */ /* 0x000fe200078e00ff */
[----:B------:R-:W-:Y:S01]  /*5250*/  LOP3.LUT R4, R4, 0x40, R7, 0xf8, !PT ;  /* 0x0000004004047812 */ /* 0x000fe200078ef807 */
[----:B------:R-:W-:Y:S01]  /*5260*/  IMAD.U32 R37, R76, 0x10000, RZ ;  /* 0x000100004c257824 */ /* 0x000fe200078e00ff */
[----:B------:R-:W-:Y:S01]  /*5270*/  UIADD3 UR4, UPT, UPT, UR44, 0x1200, URZ ;  /* 0x000012002c047890 */ /* 0x000fe2000fffe0ff */
[----:B------:R-:W-:Y:S01]  /*5280*/  IMAD.MOV.U32 R36, RZ, RZ, RZ ;  /* 0x000000ffff247224 */ /* 0x000fe200078e00ff */
[----:B------:R-:W-:Y:S01]  /*5290*/  LOP3.LUT R5, R6, 0x30, R5, 0x78, !PT ;  /* 0x0000003006057812 */ /* 0x000fe200078e7805 */
[----:B------:R-:W2:Y:S01]  /*52a0*/  LDC.64 R74, c[0x0][0x890] ;  /* 0x00022400ff4a7b82 */ /* 0x000ea20000000a00 */
[----:B------:R-:W-:Y:S01]  /*52b0*/  LOP3.LUT R4, R4, 0x200, R7, 0xf8, !PT ;  /* 0x0000020004047812 */ /* 0x000fe200078ef807 */
[----:B------:R-:W-:Y:S01]  /*52c0*/  IMAD.MOV.U32 R84, RZ, RZ, RZ ;  /* 0x000000ffff547224 */ /* 0x000fe200078e00ff */
[----:B------:R-:W-:Y:S01]  /*52d0*/  LOP3.LUT R37, R37, 0x600000, RZ, 0xc0, !PT ;  /* 0x0060000025257812 */ /* 0x000fe200078ec0ff */
[----:B------:R-:W-:Y:S01]  /*52e0*/  IMAD.U32 R85, RZ, RZ, UR4 ;  /* 0x00000004ff557e24 */ /* 0x000fe2000f8e00ff */
[----:B------:R-:W-:Y:S01]  /*52f0*/  LOP3.LUT R78, R4, R5, RZ, 0xfc, !PT ;  /* 0x00000005044e7212 */ /* 0x000fe200078efcff */
[----:B------:R-:W3:Y:S01]  /*5300*/  LDS R0, [UR44+0x1a0] ;  /* 0x0001a02cff007984 */ /* 0x000ee20008000800 */
[----:B------:R-:W-:Y:S01]  /*5310*/  IMAD.SHL.U32 R4, R76, 0x10, RZ ;  /* 0x000000104c047824 */ /* 0x000fe200078e00ff */
[----:B------:R-:W4:Y:S01]  /*5320*/  LDC.64 R70, c[0x0][0x8b0] ;  /* 0x00022c00ff467b82 */ /* 0x000f220000000a00 */
[----:B------:R-:W-:Y:S01]  /*5330*/  IADD3 R77, PT, PT, R78, UR44, RZ ;  /* 0x0000002c4e4d7c10 */ /* 0x000fe2000fffe0ff */
[----:B------:R-:W1:Y:S02]  /*5340*/  LDCU UR50, c[0x0][0x370] ;  /* 0x00006e00ff3277ac */ /* 0x000e640008000800 */
[----:B------:R-:W-:Y:S01]  /*5350*/  LOP3.LUT R4, R4, 0x20, RZ, 0xc0, !PT ;  /* 0x0000002004047812 */ /* 0x000fe200078ec0ff */
[----:B------:R-:W1:Y:S03]  /*5360*/  LDCU.64 UR62, c[0x0][0x348] ;  /* 0x00006900ff3e77ac */ /* 0x000e660008000a00 */
[----:B------:R-:W1:Y:S01]  /*5370*/  LDC.64 R68, c[0x0][0x8a8] ;  /* 0x00022a00ff447b82 */ /* 0x000e620000000a00 */
[----:B------:R-:W-:Y:S01]  /*5380*/  IADD3 R77, PT, PT, -R4, 0x200, R77 ;  /* 0x00000200044d7810 */ /* 0x000fe20007ffe14d */
[----:B------:R-:W1:Y:S01]  /*5390*/  LDCU UR41, c[0x0][0xb0c] ;  /* 0x00016180ff2977ac */ /* 0x000e620008000800 */
[----:B------:R-:W1:Y:S01]  /*53a0*/  LDCU UR39, c[0x0][0xb30] ;  /* 0x00016600ff2777ac */ /* 0x000e620008000800 */
[----:B------:R-:W1:Y:S01]  /*53b0*/  LDCU.64 UR58, c[0x0][0x888] ;  /* 0x00011100ff3a77ac */ /* 0x000e620008000a00 */
[----:B------:R-:W1:Y:S01]  /*53c0*/  LDCU.64 UR42, c[0x0][0xb28] ;  /* 0x00016500ff2a77ac */ /* 0x000e620008000a00 */
[----:B------:R-:W1:Y:S01]  /*53d0*/  LDCU.128 UR52, c[0x0][0xb10] ;  /* 0x00016200ff3477ac */ /* 0x000e620008000c00 */
[----:B------:R-:W1:Y:S01]  /*53e0*/  LDCU UR49, c[0x0][0x374] ;  /* 0x00006e80ff3177ac */ /* 0x000e620008000800 */
[----:B------:R-:W-:Y:S01]  /*53f0*/  UIADD3 UR56, UPT, UPT, UR44, 0x200, URZ ;  /* 0x000002002c387890 */ /* 0x000fe2000fffe0ff */
[----:B---3--:R-:W-:-:S11]  /*5400*/  IMAD.IADD R37, R0, 0x1, R37 ;  /* 0x0000000100257824 */ /* 0x008fd600078e0225 */
.L_x_111:
[----:B------:R-:W-:Y:S02]  /*5410*/  LEA R3, R81, UR44, 0x3 ;  /* 0x0000002c51037c11 */ /* 0x000fe4000f8e18ff */
[----:B------:R-:W-:Y:S02]  /*5420*/  SHF.L.U32 R0, R83, 0x1f, RZ ;  /* 0x0000001f53007819 */ /* 0x000fe400000006ff */
[----:B-1----:R-:W-:Y:S02]  /*5430*/  LEA R4, R81, UR44, 0x4 ;  /* 0x0000002c51047c11 */ /* 0x002fe4000f8e20ff */
[----:B------:R-:W3:Y:S02]  /*5440*/  SYNCS.PHASECHK.TRANS64.TRYWAIT P0, [R3+URZ+0xf0], R0 ;  /* 0x0000f000030075a7 */ /* 0x000ee400080011ff */
[----:B--23--:R-:W-:Y:S05]  /*5450*/  @!P0 BRA `(.L_x_94) ;  /* 0x00000024007c8947 */ /* 0x00cfea0003800000 */
.L_x_161:
[----:B------:R-:W1:Y:S01]  /*5460*/  LDS.128 R4, [R4+0x180] ;  /* 0x0001800004047984 */ /* 0x000e620000000c00 */
[----:B------:R-:W-:Y:S01]  /*5470*/  UISETP.GE.AND UP0, UPT, UR40, 0x1, UPT ;  /* 0x000000012800788c */ /* 0x000fe2000bf06270 */
[----:B------:R-:W-:Y:S01]  /*5480*/  @!PT LDS RZ, [RZ] ;  /* 0x00000000fffff984 */ /* 0x000fe20000000800 */
[----:B------:R-:W-:Y:S01]  /*5490*/  @!PT LDS RZ, [RZ] ;  /* 0x00000000fffff984 */ /* 0x000fe20000000800 */
[----:B------:R-:W-:Y:S01]  /*54a0*/  @!PT LDS RZ, [RZ] ;  /* 0x00000000fffff984 */ /* 0x000fe20000000800 */
[----:B------:R-:W-:Y:S01]  /*54b0*/  @!PT LDS RZ, [RZ] ;  /* 0x00000000fffff984 */ /* 0x000fe20000000800 */
[----:B------:R2:W-:Y:S06]  /*54c0*/  MEMBAR.ALL.CTA ;  /* 0x0000000000007992 */ /* 0x0005ec0000008000 */
[----:B--2---:R-:W2:Y:S01]  /*54d0*/  FENCE.VIEW.ASYNC.S ;  /* 0x00000000000073c6 */ /* 0x004ea20000000000 */
[----:B-1----:R-:W-:Y:S11]  /*54e0*/  LOP3.LUT P0, RZ, R6, 0x1, RZ, 0xc0, !PT ;  /* 0x0000000106ff7812 */ /* 0x002ff6000780c0ff */
[----:B------:R-:W-:Y:S02]  /*54f0*/  @!UPT UIADD3 URZ, UPT, UPT, URZ, URZ, URZ ;  /* 0x000000fffffff290 */ /* 0x000fe4000fffe0ff */
[----:B--2---:R-:W-:Y:S01]  /*5500*/  VOTEU.ANY UP1, P0 ;  /* 0x0000000000ff7886 */ /* 0x004fe20000020100 */
[----:B------:R-:W-:Y:S01]  /*5510*/  PLOP3.LUT P0, PT, PT, PT, UP1, 0x80, 0x8 ;  /* 0x000000000008781c */ /* 0x000fe20003f0f018 */
[----:B------:R-:W-:Y:S11]  /*5520*/  UP2UR UR47, UPR, URZ, 0x2 ;  /* 0x00000002ff2f7883 */ /* 0x000ff60008000000 */
[----:B------:R-:W-:Y:S01]  /*5530*/  @!UPT UIADD3 URZ, UPT, UPT, URZ, URZ, URZ ;  /* 0x000000fffffff290 */ /* 0x000fe2000fffe0ff */
[----:B---3--:R-:W-:Y:S02]  /*5540*/  @P0 SHF.R.U32.HI R0, RZ, 0x10, R5 ;  /* 0x00000010ff000819 */ /* 0x008fe40000011605 */
        /* <DEDUP_REMOVED lines=12> */
[----:B------:R-:W2:Y:S01]  /*5610*/  LDCU UR12, c[0x0][0xb20] ;  /* 0x00016400ff0c77ac */ /* 0x000ea20008000800 */
[----:B------:R-:W-:Y:S02]  /*5620*/  UIMAD.WIDE.U32 UR4, UR49, UR55, URZ ;  /* 0x00000037310472a5 */ /* 0x000fe4000f8e00ff */
[----:B------:R-:W-:Y:S02]  /*5630*/  UIMAD.WIDE.U32 UR6, UR50, UR52, URZ ;  /* 0x00000034320672a5 */ /* 0x000fe4000f8e00ff */
[----:B------:R-:W-:Y:S02]  /*5640*/  UISETP.NE.AND UP0, UPT, UR54, 0x1, UPT ;  /* 0x000000013600788c */ /* 0x000fe4000bf05270 */
[----:B------:R-:W-:Y:S02]  /*5650*/  UIMAD.WIDE.U32 UR8, UR37, UR55, URZ ;  /* 0x00000037250872a5 */ /* 0x000fe4000f8e00ff */
[----:B------:R-:W-:Y:S02]  /*5660*/  UIMAD.WIDE.U32 UR10, UR38, UR52, URZ ;  /* 0x00000034260a72a5 */ /* 0x000fe4000f8e00ff */
[----:B------:R-:W-:Y:S02]  /*5670*/  UISETP.NE.AND UP1, UPT, UR41, 0x1, UPT ;  /* 0x000000012900788c */ /* 0x000fe4000bf25270 */
[----:B------:R-:W-:Y:S01]  /*5680*/  UISETP.NE.AND UP2, UPT, UR40, 0x1, UPT ;  /* 0x000000012800788c */ /* 0x000fe2000bf45270 */
[----:B------:R-:W-:Y:S02]  /*5690*/  UMOV UR4, UR5 ;  /* 0x0000000500047c82 */ /* 0x000fe40008000000 */
[----:B--2---:R-:W-:Y:S03]  /*56a0*/  USHF.R.U32.HI UR5, URZ, UR12, UR4 ;  /* 0x0000000cff057299 */ /* 0x004fe60008011604 */
[----:B------:R-:W-:Y:S02]  /*56b0*/  UMOV UR4, UR7 ;  /* 0x0000000700047c82 */ /* 0x000fe40008000000 */
[----:B------:R-:W-:Y:S02]  /*56c0*/  USHF.R.U32.HI UR7, URZ, UR53, UR4 ;  /* 0x00000035ff077299 */ /* 0x000fe40008011604 */
[----:B------:R-:W-:Y:S02]  /*56d0*/  USEL UR4, UR49, UR5, !UP0 ;  /* 0x0000000531047287 */ /* 0x000fe4000c000000 */
[----:B------:R-:W-:Y:S01]  /*56e0*/  USEL UR7, UR50, UR7, !UP1 ;  /* 0x0000000732077287 */ /* 0x000fe2000c800000 */
[----:B------:R-:W-:Y:S01]  /*56f0*/  UMOV UR5, UR9 ;  /* 0x0000000900057c82 */ /* 0x000fe20008000000 */
[----:B------:R-:W-:Y:S02]  /*5700*/  UIMAD.WIDE.U32 UR8, UR4, UR42, URZ ;  /* 0x0000002a040872a5 */ /* 0x000fe4000f8e00ff */
[----:B------:R-:W-:Y:S03]  /*5710*/  USHF.R.U32.HI UR6, URZ, UR12, UR5 ;  /* 0x0000000cff067299 */ /* 0x000fe60008011605 */
[----:B------:R-:W-:Y:S01]  /*5720*/  UMOV UR5, UR11 ;  /* 0x0000000b00057c82 */ /* 0x000fe20008000000 */
[----:B------:R-:W-:Y:S02]  /*5730*/  UIMAD.WIDE.U32 UR10, UR7, UR42, URZ ;  /* 0x0000002a070a72a5 */ /* 0x000fe4000f8e00ff */
[----:B------:R-:W-:Y:S02]  /*5740*/  USHF.R.U32.HI UR12, URZ, UR53, UR5 ;  /* 0x00000035ff0c7299 */ /* 0x000fe40008011605 */
[----:B------:R-:W-:Y:S01]  /*5750*/  USEL UR6, UR37, UR6, !UP0 ;  /* 0x0000000625067287 */ /* 0x000fe2000c000000 */
[----:B------:R-:W-:Y:S02]  /*5760*/  UMOV UR5, UR9 ;  /* 0x0000000900057c82 */ /* 0x000fe40008000000 */
[----:B------:R-:W-:Y:S01]  /*5770*/  UMOV UR10, UR11 ;  /* 0x0000000b000a7c82 */ /* 0x000fe20008000000 */
[----:B------:R-:W-:Y:S02]  /*5780*/  @UP2 USHF.R.U32.HI UR4, URZ, UR43, UR5 ;  /* 0x0000002bff042299 */ /* 0x000fe40008011605 */
[----:B------:R-:W-:Y:S02]  /*5790*/  @UP2 USHF.R.U32.HI UR7, URZ, UR43, UR10 ;  /* 0x0000002bff072299 */ /* 0x000fe4000801160a */
[----:B------:R-:W-:Y:S02]  /*57a0*/  UIMAD UR4, UR40, UR4, URZ ;  /* 0x00000004280472a4 */ /* 0x000fe4000f8e02ff */
[----:B------:R-:W-:Y:S02]  /*57b0*/  UIMAD.WIDE.U32 UR10, UR6, UR42, URZ ;  /* 0x0000002a060a72a5 */ /* 0x000fe4000f8e00ff */
[----:B------:R-:W-:Y:S02]  /*57c0*/  USEL UR5, UR38, UR12, !UP1 ;  /* 0x0000000c26057287 */ /* 0x000fe4000c800000 */
[----:B------:R-:W-:Y:S02]  /*57d0*/  UIMAD UR8, UR40, UR7, URZ ;  /* 0x00000007280872a4 */ /* 0x000fe4000f8e02ff */
[----:B------:R-:W-:Y:S03]  /*57e0*/  UISETP.GE.AND UP0, UPT, UR6, UR4, UPT ;  /* 0x000000040600728c */ /* 0x000fe6000bf06270 */
[----:B------:R-:W-:Y:S01]  /*57f0*/  UMOV UR4, UR11 ;  /* 0x0000000b00047c82 */ /* 0x000fe20008000000 */
[----:B------:R-:W-:Y:S02]  /*5800*/  UISETP.GE.OR UP0, UPT, UR5, UR8, UP0 ;  /* 0x000000080500728c */ /* 0x000fe40008706670 */
[----:B------:R-:W-:Y:S02]  /*5810*/  USHF.R.U32.HI UR4, URZ, UR43, UR4 ;  /* 0x0000002bff047299 */ /* 0x000fe40008011604 */
[----:B------:R-:W-:Y:S02]  /*5820*/  UIMAD.WIDE.U32 UR8, UR5, UR42, URZ ;  /* 0x0000002a050872a5 */ /* 0x000fe4000f8e00ff */
[----:B------:R-:W-:Y:S02]  /*5830*/  USEL UR11, UR6, UR4, !UP2 ;  /* 0x00000004060b7287 */ /* 0x000fe4000d000000 */
[----:B------:R-:W-:Y:S02]  /*5840*/  UIADD3 UR8, UPT, UPT, -UR5, URZ, URZ ;  /* 0x000000ff05087290 */ /* 0x000fe4000fffe1ff */
[----:B------:R-:W-:Y:S01]  /*5850*/  UIADD3 UR10, UPT, UPT, -UR11, URZ, URZ ;  /* 0x000000ff0b0a7290 */ /* 0x000fe2000fffe1ff */
[----:B------:R-:W-:Y:S01]  /*5860*/  @!UP0 UMOV UR4, UR9 ;  /* 0x0000000900048c82 */ /* 0x000fe20008000000 */
[----:B------:R-:W-:Y:S02]  /*5870*/  UIADD3 UR9, UPT, UPT, -UR6, URZ, URZ ;  /* 0x000000ff06097290 */ /* 0x000fe4000fffe1ff */
[----:B------:R-:W-:Y:S02]  /*5880*/  @!UP0 USHF.R.U32.HI UR4, URZ, UR43, UR4 ;  /* 0x0000002bff048299 */ /* 0x000fe40008011604 */
[----:B------:R-:W-:Y:S02]  /*5890*/  UIMAD UR10, UR40, UR10, UR6 ;  /* 0x0000000a280a72a4 */ /* 0x000fe4000f8e0206 */
[----:B------:R-:W-:Y:S04]  /*58a0*/  @!UP0 USEL UR4, UR5, UR4, !UP2 ;  /* 0x0000000405048287 */ /* 0x000fe8000d000000 */
[----:B------:R-:W-:Y:S02]  /*58b0*/  @!UP0 UIMAD UR10, UR7, UR10, UR4 ;  /* 0x0000000a070a82a4 */ /* 0x000fe4000f8e0204 */
[----:B------:R-:W-:Y:S02]  /*58c0*/  @!UP0 UIADD3 UR11, UPT, UPT, UR11, -UR4, URZ ;  /* 0x800000040b0b8290 */ /* 0x000fe4000fffe0ff */
[----:B------:R-:W-:Y:S02]  /*58d0*/  UIMAD UR7, UR41, UR8, UR38 ;  /* 0x00000008290772a4 */ /* 0x000fe4000f8e0226 */
[----:B------:R-:W-:Y:S02]  /*58e0*/  @!UP0 UIMAD UR6, UR11, UR40, UR5 ;  /* 0x000000280b0682a4 */ /* 0x000fe4000f8e0205 */
[----:B------:R-:W-:Y:S01]  /*58f0*/  UIMAD UR4, UR54, UR9, UR37 ;  /* 0x00000009360472a4 */ /* 0x000fe2000f8e0225 */
[----:B------:R-:W-:Y:S02]  /*5900*/  @!UP0 UMOV UR5, UR10 ;  /* 0x0000000a00058c82 */ /* 0x000fe40008000000 */
[----:B------:R-:W-:Y:S02]  /*5910*/  UIMAD UR38, UR5, UR41, UR7 ;  /* 0x00000029052672a4 */ /* 0x000fe4000f8e0207 */
[----:B------:R-:W-:Y:S11]  /*5920*/  UIMAD UR37, UR6, UR54, UR4 ;  /* 0x00000036062572a4 */ /* 0x000ff6000f8e0204 */
[----:B------:R-:W-:Y:S01]  /*5930*/  @!UPT UIADD3 URZ, UPT, UPT, URZ, URZ, URZ ;  /* 0x000000fffffff290 */ /* 0x000fe2000fffe0ff */
.L_x_95:
[----:B------:R-:W-:Y:S01]  /*5940*/  UISETP.NE.AND UP0, UPT, UR39, 0x1, UPT ;  /* 0x000000012700788c */ /* 0x000fe2000bf05270 */
[----:B------:R-:W-:Y:S10]  /*5950*/  IADD3 R81, PT, PT, R81, 0x1, RZ ;  /* 0x0000000151517810 */ /* 0x000ff40007ffe0ff */
[----:B------:R-:W2:Y:S01]  /*5960*/  @!UP0 LDCU.128 UR12, c[0x0][0xb10] ;  /* 0x00016200ff0c87ac */ /* 0x000ea20008000c00 */
[----:B------:R-:W3:Y:S01]  /*5970*/  @!UP0 LDCU UR5, c[0x0][0xb0c] ;  /* 0x00016180ff0587ac */ /* 0x000ee20008000800 */
[----:B------:R-:W4:Y:S01]  /*5980*/  @!UP0 LDCU UR10, c[0x0][0xb20] ;  /* 0x00016400ff0a87ac */ /* 0x000f220008000800 */
[----:B--2---:R-:W-:Y:S02]  /*5990*/  UIMAD.WIDE.U32 UR8, UR38, UR12, URZ ;  /* 0x0000000c260872a5 */ /* 0x004fe4000f8e00ff */
[----:B------:R-:W-:Y:S02]  /*59a0*/  UIMAD.WIDE.U32 UR6, UR37, UR15, URZ ;  /* 0x0000000f250672a5 */ /* 0x000fe4000f8e00ff */
[----:B------:R-:W-:Y:S03]  /*59b0*/  @!UP0 UISETP.NE.AND UP1, UPT, UR14, 0x1, UPT ;  /* 0x000000010e00888c */ /* 0x000fe6000bf25270 */
[----:B------:R-:W-:Y:S01]  /*59c0*/  @!UP0 UMOV UR4, UR9 ;  /* 0x0000000900048c82 */ /* 0x000fe20008000000 */
[----:B---3--:R-:W-:Y:S02]  /*59d0*/  @!UP0 UISETP.NE.AND UP2, UPT, UR5, 0x1, UPT ;  /* 0x000000010500888c */ /* 0x008fe4000bf45270 */
[----:B------:R-:W-:Y:S01]  /*59e0*/  @!UP0 USHF.R.U32.HI UR4, URZ, UR13, UR4 ;  /* 0x0000000dff048299 */ /* 0x000fe20008011604 */
[----:B------:R-:W-:Y:S02]  /*59f0*/  @!UP0 UMOV UR6, UR7 ;  /* 0x0000000700068c82 */ /* 0x000fe40008000000 */
[----:B----4-:R-:W-:Y:S02]  /*5a00*/  @!UP0 USHF.R.U32.HI UR6, URZ, UR10, UR6 ;  /* 0x0000000aff068299 */ /* 0x010fe40008011606 */
[----:B------:R-:W-:Y:S02]  /*5a10*/  @!UP0 USEL UR7, UR38, UR4, !UP2 ;  /* 0x0000000426078287 */ /* 0x000fe4000d000000 */
[----:B------:R-:W-:Y:S04]  /*5a20*/  @!UP0 USEL UR6, UR37, UR6, !UP1 ;  /* 0x0000000625068287 */ /* 0x000fe8000c800000 */
[----:B------:R-:W-:Y:S02]  /*5a30*/  @!UP0 UIADD3 UR4, UPT, UPT, -UR7, UR6, URZ ;  /* 0x0000000607048290 */ /* 0x000fe4000fffe1ff */
[----:B------:R-:W-:Y:S02]  /*5a40*/  @!UP0 UIADD3 UR6, UPT, UPT, UR7, -UR6, URZ ;  /* 0x8000000607068290 */ /* 0x000fe4000fffe0ff */
[----:B------:R-:W-:Y:S02]  /*5a50*/  @!UP0 UIMAD UR38, UR4, UR5, UR38 ;  /* 0x00000005042682a4 */ /* 0x000fe4000f8e0226 */
[----:B------:R-:W-:Y:S02]  /*5a60*/  @!UP0 UIMAD UR37, UR6, UR14, UR37 ;  /* 0x0000000e062582a4 */ /* 0x000fe4000f8e0225 */
[----:B------:R-:W-:Y:S09]  /*5a70*/  ULOP3.LUT UP0, URZ, UR56, 0x1b0, URZ, 0xc0, !UPT ;  /* 0x000001b038ff7892 */ /* 0x000ff2000f80c0ff */
[----:B------:R-:W-:Y:S05]  /*5a80*/  BRA.U !UP0, `(.L_x_96) ;  /* 0x0000000108407547 */ /* 0x000fea000b800000 */
[----:B------:R-:W2:Y:S01]  /*5a90*/  LDCU.64 UR8, c[0x4][0x80] ;  /* 0x01001000ff0877ac */ /* 0x000ea20008000a00 */
[----:B------:R-:W-:Y:S01]  /*5aa0*/  MOV R3, 0x0 ;  /* 0x0000000000037802 */ /* 0x000fe20000000f00 */
[----:B------:R-:W-:Y:S02]  /*5ab0*/  HFMA2 R12, -RZ, RZ, 0, 5.9604644775390625e-08 ;  /* 0x00000001ff0c7431 */ /* 0x000fe400000001ff */
[----:B------:R-:W-:Y:S02]  /*5ac0*/  IMAD.MOV.U32 R8, RZ, RZ, 0x70 ;  /* 0x00000070ff087424 */ /* 0x000fe400078e00ff */
[----:B------:R-:W-:Y:S01]  /*5ad0*/  IMAD.MOV.U32 R13, RZ, RZ, RZ ;  /* 0x000000ffff0d7224 */ /* 0x000fe200078e00ff */
[----:B------:R-:W3:Y:S01]  /*5ae0*/  LDCU.64 UR6, c[0x4][0x88] ;  /* 0x01001100ff0677ac */ /* 0x000ee20008000a00 */
[----:B------:R-:W4:Y:S01]  /*5af0*/  LDC.64 R2, c[0x4][R3] ;  /* 0x0100000003027b82 */ /* 0x000f220000000a00 */
[----:B------:R-:W1:Y:S01]  /*5b00*/  LDCU.64 UR4, c[0x4][0x8] ;  /* 0x01000100ff0477ac */ /* 0x000e620008000a00 */
[----:B--2---:R-:W-:Y:S01]  /*5b10*/  MOV R5, UR9 ;  /* 0x0000000900057c02 */ /* 0x004fe20008000f00 */
[----:B------:R-:W-:Y:S01]  /*5b20*/  IMAD.U32 R4, RZ, RZ, UR8 ;  /* 0x00000008ff047e24 */ /* 0x000fe2000f8e00ff */
[----:B---3--:R-:W-:Y:S01]  /*5b30*/  MOV R7, UR7 ;  /* 0x0000000700077c02 */ /* 0x008fe20008000f00 */
[----:B------:R-:W-:Y:S01]  /*5b40*/  IMAD.U32 R6, RZ, RZ, UR6 ;  /* 0x00000006ff067e24 */ /* 0x000fe2000f8e00ff */
[----:B-1----:R-:W-:Y:S01]  /*5b50*/  MOV R11, UR5 ;  /* 0x00000005000b7c02 */ /* 0x002fe20008000f00 */
[----:B------:R-:W-:Y:S02]  /*5b60*/  IMAD.U32 R10, RZ, RZ, UR4 ;  /* 0x00000004ff0a7e24 */ /* 0x000fe4000f8e00ff */
[----:B------:R-:W-:Y:S07]  /*5b70*/  LEPC R20, `(.L_x_96) ;  /* 0x000000001014794e */ /* 0x000fee0000000000 */
[----:B----45:R-:W-:Y:S05]  /*5b80*/  CALL.ABS.NOINC R2 ;  /* 0x0000000002007343 */ /* 0x030fea0003c00000 */
.L_x_96:
[----:B------:R-:W-:Y:S01]  /*5b90*/  LOP3.LUT P0, RZ, R85, 0x1b0, RZ, 0xc0, !PT ;  /* 0x000001b055ff7812 */ /* 0x000fe2000780c0ff */
[----:B------:R-:W-:Y:S11]  /*5ba0*/  BSSY.RECONVERGENT B6, `(.L_x_97) ;  /* 0x0000013000067945 */ /* 0x000ff60003800200 */
[----:B------:R-:W-:Y:S01]  /*5bb0*/  @!UPT UIADD3 URZ, UPT, UPT, URZ, URZ, URZ ;  /* 0x000000fffffff290 */ /* 0x000fe2000fffe0ff */
[----:B------:R-:W-:Y:S05]  /*5bc0*/  @!P0 BRA `(.L_x_98) ;  /* 0x0000000000408947 */ /* 0x000fea0003800000 */
        /* <DEDUP_REMOVED lines=16> */
.L_x_98:
[----:B------:R-:W-:Y:S05]  /*5cd0*/  BSYNC.RECONVERGENT B6 ;  /* 0x0000000000067941 */ /* 0x000fea0003800200 */
.L_x_97:
[----:B------:R-:W-:Y:S01]  /*5ce0*/  ISETP.NE.U32.AND P3, PT, R74, RZ, PT ;  /* 0x000000ff4a00720c */ /* 0x000fe20003f65070 */
[----:B------:R-:W-:Y:S01]  /*5cf0*/  UISETP.NE.AND UP1, UPT, UR61, URZ, UPT ;  /* 0x000000ff3d00728c */ /* 0x000fe2000bf25270 */
[----:B------:R-:W-:Y:S02]  /*5d00*/  ISETP.NE.U32.AND P4, PT, R70, RZ, PT ;  /* 0x000000ff4600720c */ /* 0x000fe40003f85070 */
[----:B------:R-:W-:Y:S02]  /*5d10*/  ISETP.NE.AND.EX P3, PT, R75, RZ, PT, P3 ;  /* 0x000000ff4b00720c */ /* 0x000fe40003f65330 */
[----:B------:R-:W-:Y:S02]  /*5d20*/  PLOP3.LUT P1, PT, PT, PT, PT, 0x8, 0x80 ;  /* 0x000000000080781c */ /* 0x000fe40003f2e170 */
[----:B------:R-:W-:Y:S02]  /*5d30*/  PLOP3.LUT P0, PT, PT, PT, UP1, 0x80, 0x8 ;  /* 0x000000000008781c */ /* 0x000fe40003f0f018 */
[----:B------:R-:W-:Y:S02]  /*5d40*/  ISETP.NE.AND.EX P4, PT, R71, RZ, PT, P4 ;  /* 0x000000ff4700720c */ /* 0x000fe40003f85340 */
[----:B------:R-:W2:Y:S09]  /*5d50*/  @UP1 LDCU.64 UR4, c[0x0][0x888] ;  /* 0x00011100ff0417ac */ /* 0x000eb20008000a00 */
[----:B------:R-:W-:Y:S01]  /*5d60*/  @P0 PLOP3.LUT P1, PT, P3, PT, PT, 0x80, 0x8 ;  /* 0x000000000008081c */ /* 0x000fe20001f2f070 */
[----:B--2---:R-:W-:Y:S04]  /*5d70*/  @UP1 UISETP.NE.U32.AND UP0, UPT, UR4, URZ, UPT ;  /* 0x000000ff0400128c */ /* 0x004fe8000bf05070 */
[----:B------:R-:W-:Y:S04]  /*5d80*/  @UP1 UISETP.NE.AND.EX UP0, UPT, UR5, URZ, UPT, UP0 ;  /* 0x000000ff0500128c */ /* 0x000fe8000bf05300 */
[----:B------:R-:W-:Y:S01]  /*5d90*/  @UP1 USEL UR4, URZ, 0xffffffff, UP0 ;  /* 0xffffffffff041887 */ /* 0x000fe20008000000 */
[----:B------:R-:W-:Y:S11]  /*5da0*/  @!P3 BRA `(.L_x_99) ;  /* 0x000000000030b947 */ /* 0x000ff60003800000 */
        /* <DEDUP_REMOVED lines=12> */
.L_x_99:
[----:B------:R-:W-:Y:S05]  /*5e70*/  @!P4 BRA `(.L_x_100) ;  /* 0x000000000024c947 */ /* 0x000fea0003800000 */
[----:B------:R-:W-:Y:S01]  /*5e80*/  ISETP.NE.U32.AND P2, PT, R68, RZ, PT ;  /* 0x000000ff4400720c */ /* 0x000fe20003f45070 */
[----:B------:R-:W2:Y:S03]  /*5e90*/  LDCU.64 UR6, c[0x0][0x358] ;  /* 0x00006b00ff0677ac */ /* 0x000ea60008000a00 */
[----:B------:R-:W-:Y:S11]  /*5ea0*/  ISETP.NE.AND.EX P2, PT, R69, RZ, PT, P2 ;  /* 0x000000ff4500720c */ /* 0x000ff60003f45320 */
[----:B------:R-:W-:Y:S02]  /*5eb0*/  @!UPT UIADD3 URZ, UPT, UPT, URZ, URZ, URZ ;  /* 0x000000fffffff290 */ /* 0x000fe4000fffe0ff */
[----:B------:R-:W4:Y:S01]  /*5ec0*/  @P2 LDC.64 R2, c[0x0][0x8a8] ;  /* 0x00022a00ff022b82 */ /* 0x000f220000000a00 */
[----:B-1----:R-:W-:Y:S04]  /*5ed0*/  @P2 IMAD R0, R70, UR36, RZ ;  /* 0x0000002446002c24 */ /* 0x002fe8000f8e02ff */
[----:B----4-:R-:W-:Y:S05]  /*5ee0*/  @P2 IMAD.WIDE R2, R0, 0x4, R2 ;  /* 0x0000000400022825 */ /* 0x010fea00078e0202 */
[----:B--2--5:R2:W5:Y:S02]  /*5ef0*/  @P2 LDG.E R38, desc[UR6][R2.64] ;  /* 0x0000000602262981 */ /* 0x024564000c1e1900 */
[----:B--2---:R-:W4:Y:S02]  /*5f00*/  @!P2 LDC R38, c[0x0][0x8a0] ;  /* 0x00022800ff26ab82 */ /* 0x004f240000000800 */
.L_x_100:
[----:B---3-5:R-:W-:Y:S01]  /*5f10*/  @P0 FSETP.NEU.AND P4, PT, R39, RZ, PT ;  /* 0x000000ff2700020b */ /* 0x028fe20003f8d000 */
[----:B-1----:R-:W-:Y:S01]  /*5f20*/  IMAD.U32 R0, RZ, RZ, UR4 ;  /* 0x00000004ff007e24 */ /* 0x002fe2000f8e00ff */
[----:B------:R-:W-:Y:S01]  /*5f30*/  @P0 LOP3.LUT P2, RZ, R79, 0xff, RZ, 0xc0, !PT ;  /* 0x000000ff4fff0812 */ /* 0x000fe2000784c0ff */
[----:B------:R-:W-:Y:S01]  /*5f40*/  BSSY B1, `(.L_x_101) ;  /* 0x0000039000017945 */ /* 0x000fe20003800000 */
[----:B------:R-:W-:Y:S02]  /*5f50*/  @P0 SEL R2, RZ, 0xffffffff, P4 ;  /* 0xffffffffff020807 */ /* 0x000fe40002000000 */
[----:B------:R-:W-:Y:S02]  /*5f60*/  CS2R R66, SRZ ;  /* 0x0000000000427805 */ /* 0x000fe4000001ff00 */
[----:B------:R-:W-:Y:S02]  /*5f70*/  LEA R22, R36, UR44, 0x3 ;  /* 0x0000002c24167c11 */ /* 0x000fe4000f8e18ff */
[----:B------:R-:W-:Y:S02]  /*5f80*/  CS2R R64, SRZ ;  /* 0x0000000000407805 */ /* 0x000fe4000001ff00 */
[----:B------:R-:W-:Y:S02]  /*5f90*/  @P1 SEL R2, R0, R2, !P2 ;  /* 0x0000000200021207 */ /* 0x000fe40005000000 */
[----:B------:R-:W-:Y:S02]  /*5fa0*/  CS2R R18, SRZ ;  /* 0x0000000000127805 */ /* 0x000fe4000001ff00 */
[----:B------:R-:W-:Y:S02]  /*5fb0*/  SHF.L.U32 R3, R84, 0x1f, RZ ;  /* 0x0000001f54037819 */ /* 0x000fe400000006ff */
[----:B------:R-:W-:Y:S02]  /*5fc0*/  CS2R R16, SRZ ;  /* 0x0000000000107805 */ /* 0x000fe4000001ff00 */
[----:B------:R-:W-:Y:S02]  /*5fd0*/  @P0 LOP3.LUT R2, R2, 0x1, RZ, 0xc0, !PT ;  /* 0x0000000102020812 */ /* 0x000fe400078ec0ff */
[----:B------:R-:W-:Y:S02]  /*5fe0*/  PLOP3.LUT P5, PT, PT, PT, PT, 0x8, 0x80 ;  /* 0x000000000080781c */ /* 0x000fe40003fae170 */
[----:B------:R-:W-:Y:S02]  /*5ff0*/  ISETP.NE.U32.OR P1, PT, R2, 0x1, !P0 ;  /* 0x000000010200780c */ /* 0x000fe40004725470 */
[----:B------:R-:W-:Y:S11]  /*6000*/  LEA.HI R2, R36, R36, RZ, 0x1 ;  /* 0x0000002424027211 */ /* 0x000ff600078f08ff */
[----:B------:R-:W-:Y:S04]  /*6010*/  @P1 SHF.L.U32 R0, R82, 0x1f, RZ ;  /* 0x0000001f52001819 */ /* 0x000fe800000006ff */
[----:B------:R1:W2:Y:S01]  /*6020*/  @P1 SYNCS.PHASECHK.TRANS64.TRYWAIT P0, [UR44+0xd0], R0 ;  /* 0x0000d000ff0015a7 */ /* 0x0002a2000800112c */
[----:B------:R3:W3:Y:S01]  /*6030*/  SYNCS.PHASECHK.TRANS64.TRYWAIT P4, [R22+URZ+0x110], R3 ;  /* 0x00011003160075a7 */ /* 0x0006e200080811ff */
[C---:B-1----:R-:W-:Y:S01]  /*6040*/  IMAD.SHL.U32 R0, R2.reuse, 0x20, RZ ;  /* 0x0000002002007824 */ /* 0x042fe200078e00ff */
[----:B------:R-:W-:Y:S04]  /*6050*/  LOP3.LUT R2, R2, 0xffe, RZ, 0xc0, !PT ;  /* 0x00000ffe02027812 */ /* 0x000fe800078ec0ff */
[----:B------:R-:W-:Y:S01]  /*6060*/  LOP3.LUT R0, R0, 0xffffffc0, RZ, 0xc0, !PT ;  /* 0xffffffc000007812 */ /* 0x000fe200078ec0ff */
[----:B------:R-:W-:Y:S04]  /*6070*/  IMAD.IADD R2, R36, 0x1, -R2 ;  /* 0x0000000124027824 */ /* 0x000fe800078e0a02 */
[----:B------:R-:W-:Y:S04]  /*6080*/  IMAD.IADD R0, R37, 0x1, R0 ;  /* 0x0000000125007824 */ /* 0x000fe800078e0200 */
[----:B------:R-:W-:Y:S01]  /*6090*/  IMAD R2, R2, 0x100000, R0 ;  /* 0x0010000002027824 */ /* 0x000fe200078e0200 */
[----:B--2---:R-:W-:Y:S01]  /*60a0*/  @P1 PLOP3.LUT P5, PT, P0, PT, PT, 0x8, 0x80 ;  /* 0x000000000080181c */ /* 0x004fe200007ae170 */
[----:B------:R-:W-:Y:S01]  /*60b0*/  @!UPT UIADD3 URZ, UPT, UPT, URZ, URZ, URZ ;  /* 0x000000fffffff290 */ /* 0x000fe2000fffe0ff */
[----:B---3--:R-:W-:Y:S11]  /*60c0*/  @!P1 BRA `(.L_x_102) ;  /* 0x0000000000809947 */ /* 0x008ff60003800000 */
[----:B------:R-:W-:Y:S01]  /*60d0*/  ISETP.NE.U32.AND P0, PT, RZ, UR58, PT ;  /* 0x0000003aff007c0c */ /* 0x000fe2000bf05070 */
[----:B------:R-:W-:Y:S01]  /*60e0*/  BSSY B0, `(.L_x_103) ;  /* 0x0000012000007945 */ /* 0x000fe20003800000 */
[----:B------:R-:W-:Y:S02]  /*60f0*/  FSETP.NEU.AND P2, PT, R39, RZ, PT ;  /* 0x000000ff2700720b */ /* 0x000fe40003f4d000 */
[----:B------:R-:W-:Y:S02]  /*6100*/  CS2R R18, SRZ ;  /* 0x0000000000127805 */ /* 0x000fe4000001ff00 */
[----:B------:R-:W-:Y:S02]  /*6110*/  ISETP.NE.AND.EX P0, PT, RZ, UR59, PT, P0 ;  /* 0x0000003bff007c0c */ /* 0x000fe4000bf05300 */
[----:B------:R-:W-:Y:S02]  /*6120*/  CS2R R16, SRZ ;  /* 0x0000000000107805 */ /* 0x000fe4000001ff00 */
[----:B------:R-:W-:Y:S02]  /*6130*/  LOP3.LUT P1, RZ, R79, 0xff, RZ, 0xc0, !PT ;  /* 0x000000ff4fff7812 */ /* 0x000fe4000782c0ff */
[----:B------:R-:W-:Y:S02]  /*6140*/  CS2R R66, SRZ ;  /* 0x0000000000427805 */ /* 0x000fe4000001ff00 */
[----:B------:R-:W-:Y:S02]  /*6150*/  SEL R0, RZ, 0xffffffff, P2 ;  /* 0xffffffffff007807 */ /* 0x000fe40001000000 */
[----:B------:R-:W-:Y:S02]  /*6160*/  CS2R R64, SRZ ;  /* 0x0000000000407805 */ /* 0x000fe4000001ff00 */
[----:B------:R-:W-:Y:S04]  /*6170*/  SEL R4, RZ, 0xffffffff, P0 ;  /* 0xffffffffff047807 */ /* 0x000fe80000000000 */
[----:B------:R-:W-:Y:S04]  /*6180*/  @P3 SEL R0, R4, R0, !P1 ;  /* 0x0000000004003207 */ /* 0x000fe80004800000 */
[----:B------:R-:W-:Y:S04]  /*6190*/  LOP3.LUT R0, R0, 0x1, RZ, 0xc0, !PT ;  /* 0x0000000100007812 */ /* 0x000fe800078ec0ff */
[----:B------:R-:W-:Y:S01]  /*61a0*/  ISETP.NE.U32.AND P0, PT, R0, 0x1, PT ;  /* 0x000000010000780c */ /* 0x000fe20003f05070 */
[----:B------:R-:W-:Y:S01]  /*61b0*/  @!UPT UIADD3 URZ, UPT, UPT, URZ, URZ, URZ ;  /* 0x000000fffffff290 */ /* 0x000fe2000fffe0ff */
[----:B------:R-:W-:Y:S11]  /*61c0*/  @!P5 BRA `(.L_x_104) ;  /* 0x00000000000cd947 */ /* 0x000ff60003800000 */
[----:B------:R-:W-:Y:S04]  /*61d0*/  SHF.L.U32 R4, R82, 0x1f, RZ ;  /* 0x0000001f52047819 */ /* 0x000fe800000006ff */
[----:B------:R-:W1:Y:S02]  /*61e0*/  SYNCS.PHASECHK.TRANS64.TRYWAIT P1, [UR44+0xd0], R4 ;  /* 0x0000d004ff0075a7 */ /* 0x000e64000802112c */
[----:B-1----:R-:W-:Y:S05]  /*61f0*/  @!P1 BRA `(.L_x_105) ;  /* 0x0000001800289947 */ /* 0x002fea0003800000 */
.L_x_104:
[----:B------:R-:W-:Y:S05]  /*6200*/  BSYNC B0 ;  /* 0x0000000000007941 */ /* 0x000fea0003800000 */
.L_x_103:
[----:B------:R2:W3:Y:S01]  /*6210*/  @P0 LDS.128 R16, [R78+UR44+0x200] ;  /* 0x0002002c4e100984 */ /* 0x0004e20008000c00 */
[----:B------:R-:W-:Y:S01]  /*6220*/  UIADD3 UR4, UPT, UPT, UR44, 0xd8, URZ ;  /* 0x000000d82c047890 */ /* 0x000fe2000fffe0ff */
[----:B------:R-:W-:Y:S02]  /*6230*/  LOP3.LUT R82, R82, 0x1, RZ, 0x3c, !PT ;  /* 0x0000000152527812 */ /* 0x000fe400078e3cff */
[----:B------:R2:W1:Y:S01]  /*6240*/  @P0 LDS.128 R64, [R77+0x10] ;  /* 0x000010004d400984 */ /* 0x0004620000000c00 */
[----:B------:R-:W-:Y:S01]  /*6250*/  UPRMT UR4, UR48, 0x654, UR4 ;  /* 0x0000065430047896 */ /* 0x000fe20008000004 */
[----:B------:R-:W-:Y:S01]  /*6260*/  @!PT LDS RZ, [RZ] ;  /* 0x00000000fffff984 */ /* 0x000fe20000000800 */
[----:B------:R-:W-:Y:S01]  /*6270*/  @!PT LDS RZ, [RZ] ;  /* 0x00000000fffff984 */ /* 0x000fe20000000800 */
[----:B------:R-:W-:Y:S01]  /*6280*/  @!PT LDS RZ, [RZ] ;  /* 0x00000000fffff984 */ /* 0x000fe20000000800 */
[----:B------:R-:W-:Y:S01]  /*6290*/  @!PT LDS RZ, [RZ] ;  /* 0x00000000fffff984 */ /* 0x000fe20000000800 */
[----:B------:R5:W-:Y:S06]  /*62a0*/  MEMBAR.ALL.CTA ;  /* 0x0000000000007992 */ /* 0x000bec0000008000 */
[----:B-----5:R-:W5:Y:S02]  /*62b0*/  FENCE.VIEW.ASYNC.S ;  /* 0x00000000000073c6 */ /* 0x020f640000000000 */
[----:B-----5:R-:W-:Y:S03]  /*62c0*/  SYNCS.ARRIVE.TRANS64.RED.A1T0 RZ, [UR4], RZ ;  /* 0x000000ffffff79a7 */ /* 0x020fe60008100404 */
.L_x_102:
[----:B------:R-:W-:Y:S05]  /*62d0*/  BSYNC B1 ;  /* 0x0000000000017941 */ /* 0x000fea0003800000 */
.L_x_101:
[----:B-1----:R-:W-:Y:S04]  /*62e0*/  SHF.R.U32.HI R0, RZ, 0x15, R2 ;  /* 0x00000015ff007819 */ /* 0x002fe80000011602 */
[----:B------:R-:W-:Y:S01]  /*62f0*/  LOP3.LUT P0, RZ, R0, 0x3, R80, 0x48, !PT ;  /* 0x0000000300ff7812 */ /* 0x000fe20007804850 */
[----:B------:R-:W-:Y:S01]  /*6300*/  @!UPT UIADD3 URZ, UPT, UPT, URZ, URZ, URZ ;  /* 0x000000fffffff290 */ /* 0x000fe2000fffe0ff */
[----:B------:R-:W-:Y:S11]  /*6310*/  @P4 BRA `(.L_x_106) ;  /* 0x0000000000084947 */ /* 0x000ff60003800000 */
[----:B------:R-:W1:Y:S02]  /*6320*/  SYNCS.PHASECHK.TRANS64.TRYWAIT P1, [R22+URZ+0x110], R3 ;  /* 0x00011003160075a7 */ /* 0x000e6400080211ff */
[----:B-1----:R-:W-:Y:S05]  /*6330*/  @!P1 BRA `(.L_x_107) ;  /* 0x0000001400f09947 */ /* 0x002fea0003800000 */
.L_x_106:
[----:B------:R-:W-:Y:S05]  /*6340*/  @!P0 BRA `(.L_x_108) ;  /* 0x0000000000408947 */ /* 0x000fea0003800000 */
[----:B------:R-:W1:Y:S01]  /*6350*/  LDCU.64 UR8, c[0x4][0x70] ;  /* 0x01000e00ff0877ac */ /* 0x000e620008000a00 */
[----:B------:R-:W-:Y:S01]  /*6360*/  MOV R15, 0x0 ;  /* 0x00000000000f7802 */ /* 0x000fe20000000f00 */
[----:B------:R-:W-:Y:S02]  /*6370*/  HFMA2 R12, -RZ, RZ, 0, 5.9604644775390625e-08 ;  /* 0x00000001ff0c7431 */ /* 0x000fe400000001ff */
[----:B------:R-:W-:Y:S02]  /*6380*/  IMAD.MOV.U32 R8, RZ, RZ, 0x192 ;  /* 0x00000192ff087424 */ /* 0x000fe400078e00ff */
[----:B------:R-:W-:Y:S01]  /*6390*/  IMAD.MOV.U32 R13, RZ, RZ, RZ ;  /* 0x000000ffff0d7224 */ /* 0x000fe200078e00ff */
[----:B------:R-:W5:Y:S01]  /*63a0*/  LDCU.64 UR6, c[0x4][0x78] ;  /* 0x01000f00ff0677ac */ /* 0x000f620008000a00 */
[----:B------:R-:W2:Y:S01]  /*63b0*/  LDC.64 R14, c[0x4][R15] ;  /* 0x010000000f0e7b82 */ /* 0x000ea20000000a00 */
[----:B------:R-:W3:Y:S01]  /*63c0*/  LDCU.64 UR4, c[0x4][0x10] ;  /* 0x01000200ff0477ac */ /* 0x000ee20008000a00 */
[----:B-1----:R-:W-:Y:S01]  /*63d0*/  MOV R5, UR9 ;  /* 0x0000000900057c02 */ /* 0x002fe20008000f00 */
[----:B------:R-:W-:Y:S01]  /*63e0*/  IMAD.U32 R4, RZ, RZ, UR8 ;  /* 0x00000008ff047e24 */ /* 0x000fe2000f8e00ff */
[----:B-----5:R-:W-:Y:S01]  /*63f0*/  MOV R7, UR7 ;  /* 0x0000000700077c02 */ /* 0x020fe20008000f00 */
[----:B------:R-:W-:Y:S01]  /*6400*/  IMAD.U32 R6, RZ, RZ, UR6 ;  /* 0x00000006ff067e24 */ /* 0x000fe2000f8e00ff */
[----:B---3--:R-:W-:Y:S01]  /*6410*/  MOV R11, UR5 ;  /* 0x00000005000b7c02 */ /* 0x008fe20008000f00 */
[----:B------:R-:W-:Y:S02]  /*6420*/  IMAD.U32 R10, RZ, RZ, UR4 ;  /* 0x00000004ff0a7e24 */ /* 0x000fe4000f8e00ff */
[----:B------:R-:W-:Y:S07]  /*6430*/  LEPC R20, `(.L_x_108) ;  /* 0x000000001014794e */ /* 0x000fee0000000000 */
[----:B--2-4-:R-:W-:Y:S05]  /*6440*/  CALL.ABS.NOINC R14 ;  /* 0x000000000e007343 */ /* 0x014fea0003c00000 */
.L_x_108:
[----:B------:R-:W-:Y:S01]  /*6450*/  LOP3.LUT P0, RZ, R76, 0x60, RZ, 0xc0, !PT ;  /* 0x000000604cff7812 */ /* 0x000fe2000780c0ff */
[----:B------:R-:W-:Y:S05]  /*6460*/  WARPSYNC.ALL ;  /* 0x0000000000007948 */ /* 0x000fea0003800000 */
[----:B------:R-:W-:Y:S01]  /*6470*/  R2UR UR4, R2 ;  /* 0x00000000020472ca */ /* 0x000fe200000e0000 */
[----:B------:R-:W-:Y:S01]  /*6480*/  BSSY.RECONVERGENT B0, `(.L_x_109) ;  /* 0x000009f000007945 */ /* 0x000fe20003800200 */
[-C--:B---3--:R-:W-:Y:S02]  /*6490*/  F2FP.F16.E5M2.UNPACK_B R2, R16.reuse ;  /* 0x00000010ff02723e */ /* 0x088fe400020004ff */
[----:B------:R-:W-:Y:S02]  /*64a0*/  F2FP.F16.E5M2.UNPACK_B R16, R16.H1 ;  /* 0x00000010ff10723e */ /* 0x000fe400030004ff */
[----:B------:R-:W-:Y:S01]  /*64b0*/  R2UR UR5, R22 ;  /* 0x00000000160572ca */ /* 0x000fe200000e0000 */
[----:B------:R-:W-:Y:S01]  /*64c0*/  HADD2.F32 R0, -RZ, R2.H0_H0 ;  /* 0x20000002ff007230 */ /* 0x000fe20000004100 */
[-C--:B------:R-:W-:Y:S01]  /*64d0*/  F2FP.F16.E5M2.UNPACK_B R42, R17.reuse ;  /* 0x00000011ff2a723e */ /* 0x080fe200020004ff */
[--C-:B------:R-:W-:Y:S01]  /*64e0*/  HADD2.F32 R3, -RZ, R16.reuse.H0_H0 ;  /* 0x20000010ff037230 */ /* 0x100fe20000004100 */
[----:B------:R-:W-:Y:S01]  /*64f0*/  F2FP.F16.E5M2.UNPACK_B R44, R17.H1 ;  /* 0x00000011ff2c723e */ /* 0x000fe200030004ff */
[----:B------:R-:W-:Y:S01]  /*6500*/  HADD2.F32 R40, -RZ, R16.H1_H1 ;  /* 0x30000010ff287230 */ /* 0x000fe20000004100 */
[-C--:B------:R-:W-:Y:S01]  /*6510*/  F2FP.F16.E5M2.UNPACK_B R46, R18.reuse ;  /* 0x00000012ff2e723e */ /* 0x080fe200020004ff */
[----:B------:R-:W-:Y:S01]  /*6520*/  HADD2.F32 R2, -RZ, R2.H1_H1 ;  /* 0x30000002ff027230 */ /* 0x000fe20000004100 */
[----:B------:R-:W-:Y:S01]  /*6530*/  F2FP.F16.E5M2.UNPACK_B R48, R18.H1 ;  /* 0x00000012ff30723e */ /* 0x000fe200030004ff */
[--C-:B------:R-:W-:Y:S01]  /*6540*/  HADD2.F32 R41, -RZ, R42.reuse.H0_H0 ;  /* 0x2000002aff297230 */ /* 0x100fe20000004100 */
[-C--:B------:R-:W-:Y:S01]  /*6550*/  F2FP.F16.E5M2.UNPACK_B R50, R19.reuse ;  /* 0x00000013ff32723e */ /* 0x080fe200020004ff */
[----:B------:R-:W-:Y:S01]  /*6560*/  HADD2.F32 R42, -RZ, R42.H1_H1 ;  /* 0x3000002aff2a7230 */ /* 0x000fe20000004100 */
[----:B------:R-:W-:Y:S01]  /*6570*/  F2FP.F16.E5M2.UNPACK_B R52, R19.H1 ;  /* 0x00000013ff34723e */ /* 0x000fe200030004ff */
[----:B------:R-:W-:Y:S01]  /*6580*/  HADD2.F32 R43, -RZ, R44.H0_H0 ;  /* 0x2000002cff2b7230 */ /* 0x000fe20000004100 */
[----:B------:R-:W-:Y:S01]  /*6590*/  LDTM.16dp32bit_t0_t15.x32 R4, tmem[UR4] ;  /* 0x00000004000479ee */ /* 0x000fe20008a80000 */
[----:B------:R-:W1:Y:S01]  /*65a0*/  LDTM.16dp32bit_t16_t31.x32 R4, tmem[UR4+0x20] ;  /* 0x00002004000479ee */ /* 0x000e620008aa0000 */
[----:B------:R-:W-:Y:S01]  /*65b0*/  NOP ;  /* 0x0000000000007918 */ /* 0x000fe20000000000 */
[----:B------:R-:W-:Y:S01]  /*65c0*/  UIADD3 UR4, UPT, UPT, UR5, 0x130, URZ ;  /* 0x0000013005047890 */ /* 0x000fe2000fffe0ff */
[--C-:B------:R-:W-:Y:S01]  /*65d0*/  HADD2.F32 R45, -RZ, R46.reuse.H0_H0 ;  /* 0x2000002eff2d7230 */ /* 0x100fe20000004100 */
[----:B------:R-:W-:Y:S01]  /*65e0*/  F2FP.F16.E5M2.UNPACK_B R54, R64 ;  /* 0x00000040ff36723e */ /* 0x000fe200020004ff */
[----:B------:R-:W-:Y:S01]  /*65f0*/  HADD2.F32 R46, -RZ, R46.H1_H1 ;  /* 0x3000002eff2e7230 */ /* 0x000fe20000004100 */
[----:B------:R-:W-:Y:S01]  /*6600*/  UPRMT UR4, UR48, 0x654, UR4 ;  /* 0x0000065430047896 */ /* 0x000fe20008000004 */
[--C-:B------:R-:W-:Y:S01]  /*6610*/  HADD2.F32 R49, -RZ, R50.reuse.H0_H0 ;  /* 0x20000032ff317230 */ /* 0x100fe20000004100 */
[-C--:B------:R-:W-:Y:S01]  /*6620*/  F2FP.F16.E5M2.UNPACK_B R58, R65.reuse ;  /* 0x00000041ff3a723e */ /* 0x080fe200020004ff */
[----:B------:R-:W-:Y:S01]  /*6630*/  HADD2.F32 R50, -RZ, R50.H1_H1 ;  /* 0x30000032ff327230 */ /* 0x000fe20000004100 */
[----:B------:R-:W-:Y:S01]  /*6640*/  F2FP.F16.E5M2.UNPACK_B R62, R66 ;  /* 0x00000042ff3e723e */ /* 0x000fe200020004ff */
[--C-:B------:R-:W-:Y:S01]  /*6650*/  HADD2.F32 R53, -RZ, R54.reuse.H0_H0 ;  /* 0x20000036ff357230 */ /* 0x100fe20000004100 */
[----:B------:R-:W-:Y:S01]  /*6660*/  F2FP.F16.E5M2.UNPACK_B R56, R64.H1 ;  /* 0x00000040ff38723e */ /* 0x000fe200030004ff */
[----:B------:R-:W-:Y:S01]  /*6670*/  HADD2.F32 R54, -RZ, R54.H1_H1 ;  /* 0x30000036ff367230 */ /* 0x000fe20000004100 */
[----:B------:R-:W-:Y:S01]  /*6680*/  F2FP.F16.E5M2.UNPACK_B R60, R65.H1 ;  /* 0x00000041ff3c723e */ /* 0x000fe200030004ff */
[----:B-1----:R-:W-:Y:S01]  /*6690*/  SYNCS.ARRIVE.TRANS64.RED.A1T0 RZ, [UR4], RZ ;  /* 0x000000ffffff79a7 */ /* 0x002fe20008100404 */
[--C-:B------:R-:W-:Y:S01]  /*66a0*/  HADD2.F32 R57, -RZ, R58.reuse.H0_H0 ;  /* 0x2000003aff397230 */ /* 0x100fe20000004100 */
[-C--:B------:R-:W-:Y:S01]  /*66b0*/  F2FP.F16.E5M2.UNPACK_B R65, R67.reuse ;  /* 0x00000043ff41723e */ /* 0x080fe200020004ff */
[----:B------:R-:W-:Y:S01]  /*66c0*/  HADD2.F32 R58, -RZ, R58.H1_H1 ;  /* 0x3000003aff3a7230 */ /* 0x000fe20000004100 */
[----:B------:R-:W-:Y:S01]  /*66d0*/  F2FP.F16.E5M2.UNPACK_B R64, R66.H1 ;  /* 0x00000042ff40723e */ /* 0x000fe200030004ff */
[--C-:B------:R-:W-:Y:S01]  /*66e0*/  HADD2.F32 R61, -RZ, R62.reuse.H0_H0 ;  /* 0x2000003eff3d7230 */ /* 0x100fe20000004100 */
[----:B------:R-:W-:Y:S01]  /*66f0*/  F2FP.F16.E5M2.UNPACK_B R67, R67.H1 ;  /* 0x00000043ff43723e */ /* 0x000fe200030004ff */
[----:B------:R-:W-:Y:S01]  /*6700*/  HADD2.F32 R62, -RZ, R62.H1_H1 ;  /* 0x3000003eff3e7230 */ /* 0x000fe20000004100 */
[----:B------:R-:W-:Y:S01]  /*6710*/  IADD3 R36, PT, PT, R36, 0x1, RZ ;  /* 0x0000000124247810 */ /* 0x000fe20007ffe0ff */
[C---:B----4-:R-:W-:Y:S01]  /*6720*/  FMUL R4, R38.reuse, R4 ;  /* 0x0000000426047220 */ /* 0x050fe20000400000 */
[C---:B------:R-:W-:Y:S01]  /*6730*/  FMUL R5, R38.reuse, R5 ;  /* 0x0000000526057220 */ /* 0x040fe20000400000 */
[C---:B------:R-:W-:Y:S01]  /*6740*/  FMUL R8, R38.reuse, R8 ;  /* 0x0000000826087220 */ /* 0x040fe20000400000 */
[C---:B------:R-:W-:Y:S01]  /*6750*/  FMUL R9, R38.reuse, R9 ;  /* 0x0000000926097220 */ /* 0x040fe20000400000 */
[C---:B------:R-:W-:Y:S01]  /*6760*/  FFMA R4, R39.reuse, R0, R4 ;  /* 0x0000000027047223 */ /* 0x040fe20000000004 */
[C---:B------:R-:W-:Y:S01]  /*6770*/  FFMA R5, R39.reuse, R2, R5 ;  /* 0x0000000227057223 */ /* 0x040fe20000000005 */
[C---:B------:R-:W-:Y:S01]  /*6780*/  FMUL R12, R38.reuse, R12 ;  /* 0x0000000c260c7220 */ /* 0x040fe20000400000 */
        /* <DEDUP_REMOVED lines=10> */
[----:B------:R-:W-:Y:S02]  /*6830*/  HADD2.F32 R44, -RZ, R44.H1_H1 ;  /* 0x3000002cff2c7230 */ /* 0x000fe40000004100 */
[C---:B------:R-:W-:Y:S01]  /*6840*/  FMUL R10, R38.reuse, R10 ;  /* 0x0000000a260a7220 */ /* 0x040fe20000400000 */
[C---:B------:R-:W-:Y:S01]  /*6850*/  FFMA R6, R39.reuse, R3, R6 ;  /* 0x0000000327067223 */ /* 0x040fe20000000006 */
[C---:B------:R-:W-:Y:S01]  /*6860*/  FFMA R7, R39.reuse, R40, R7 ;  /* 0x0000002827077223 */ /* 0x040fe20000000007 */
[C---:B------:R-:W-:Y:S01]  /*6870*/  FFMA R8, R39.reuse, R41, R8 ;  /* 0x0000002927087223 */ /* 0x040fe20000000008 */
[C---:B------:R-:W-:Y:S01]  /*6880*/  FFMA R9, R39.reuse, R42, R9 ;  /* 0x0000002a27097223 */ /* 0x040fe20000000009 */
[----:B------:R-:W-:Y:S01]  /*6890*/  FFMA R10, R39, R43, R10 ;  /* 0x0000002b270a7223 */ /* 0x000fe2000000000a */
[--C-:B------:R-:W-:Y:S01]  /*68a0*/  HADD2.F32 R40, -RZ, R65.reuse.H0_H0 ;  /* 0x20000041ff287230 */ /* 0x100fe20000004100 */
[----:B------:R-:W-:Y:S01]  /*68b0*/  F2FP.SATFINITE.E5M2.F32.PACK_AB_MERGE_C R86, R7, R6, RZ ;  /* 0x000000060756723e */ /* 0x000fe200048060ff */
[C---:B------:R-:W-:Y:S01]  /*68c0*/  FMUL R7, R38.reuse, R24 ;  /* 0x0000001826077220 */ /* 0x040fe20000400000 */
[C---:B------:R-:W-:Y:S01]  /*68d0*/  FMUL R24, R38.reuse, R29 ;  /* 0x0000001d26187220 */ /* 0x040fe20000400000 */
[C---:B------:R-:W-:Y:S01]  /*68e0*/  FMUL R29, R38.reuse, R34 ;  /* 0x00000022261d7220 */ /* 0x040fe20000400000 */
[----:B------:R-:W-:Y:S02]  /*68f0*/  HADD2.F32 R65, -RZ, R65.H1_H1 ;  /* 0x30000041ff417230 */ /* 0x000fe40000004100 */
[C---:B------:R-:W-:Y:S01]  /*6900*/  FMUL R11, R38.reuse, R11 ;  /* 0x0000000b260b7220 */ /* 0x040fe20000400000 */
[--C-:B------:R-:W-:Y:S02]  /*6910*/  HADD2.F32 R47, -RZ, R48.reuse.H0_H0 ;  /* 0x20000030ff2f7230 */ /* 0x100fe40000004100 */
[C---:B------:R-:W-:Y:S01]  /*6920*/  FMUL R14, R38.reuse, R14 ;  /* 0x0000000e260e7220 */ /* 0x040fe20000400000 */
[----:B------:R-:W-:Y:S02]  /*6930*/  HADD2.F32 R48, -RZ, R48.H1_H1 ;  /* 0x30000030ff307230 */ /* 0x000fe40000004100 */
[C---:B------:R-:W-:Y:S01]  /*6940*/  FFMA R11, R39.reuse, R44, R11 ;  /* 0x0000002c270b7223 */ /* 0x040fe2000000000b */
[C---:B------:R-:W-:Y:S01]  /*6950*/  FFMA R12, R39.reuse, R45, R12 ;  /* 0x0000002d270c7223 */ /* 0x040fe2000000000c */
[C---:B------:R-:W-:Y:S01]  /*6960*/  FFMA R13, R39.reuse, R46, R13 ;  /* 0x0000002e270d7223 */ /* 0x040fe2000000000d */
[----:B------:R-:W-:Y:S01]  /*6970*/  FFMA R14, R39, R47, R14 ;  /* 0x0000002f270e7223 */ /* 0x000fe2000000000e */
[C---:B------:R-:W-:Y:S01]  /*6980*/  FMUL R15, R38.reuse, R15 ;  /* 0x0000000f260f7220 */ /* 0x040fe20000400000 */
[--C-:B------:R-:W-:Y:S01]  /*6990*/  HADD2.F32 R51, -RZ, R52.reuse.H0_H0 ;  /* 0x20000034ff337230 */ /* 0x100fe20000004100 */
[----:B------:R-:W-:Y:S01]  /*69a0*/  F2FP.SATFINITE.E5M2.F32.PACK_AB_MERGE_C R10, R11, R10, RZ ;  /* 0x0000000a0b0a723e */ /* 0x000fe200048060ff */
[----:B------:R-:W-:Y:S02]  /*69b0*/  HADD2.F32 R52, -RZ, R52.H1_H1 ;  /* 0x30000034ff347230 */ /* 0x000fe40000004100 */
[C---:B------:R-:W-:Y:S01]  /*69c0*/  FFMA R15, R39.reuse, R48, R15 ;  /* 0x00000030270f7223 */ /* 0x040fe2000000000f */
[C---:B------:R-:W-:Y:S01]  /*69d0*/  FFMA R16, R39.reuse, R49, R16 ;  /* 0x0000003127107223 */ /* 0x040fe20000000010 */
[C---:B------:R-:W-:Y:S01]  /*69e0*/  FFMA R17, R39.reuse, R50, R17 ;  /* 0x0000003227117223 */ /* 0x040fe20000000011 */
[C---:B------:R-:W-:Y:S01]  /*69f0*/  FMUL R18, R38.reuse, R18 ;  /* 0x0000001226127220 */ /* 0x040fe20000400000 */
[C---:B------:R-:W-:Y:S01]  /*6a00*/  FMUL R19, R38.reuse, R19 ;  /* 0x0000001326137220 */ /* 0x040fe20000400000 */
[--C-:B------:R-:W-:Y:S02]  /*6a10*/  HADD2.F32 R55, -RZ, R56.reuse.H0_H0 ;  /* 0x20000038ff377230 */ /* 0x100fe40000004100 */
[C---:B------:R-:W-:Y:S01]  /*6a20*/  FMUL R3, R38.reuse, R22 ;  /* 0x0000001626037220 */ /* 0x040fe20000400000 */
[C---:B------:R-:W-:Y:S01]  /*6a30*/  FFMA R18, R39.reuse, R51, R18 ;  /* 0x0000003327127223 */ /* 0x040fe20000000012 */
[----:B------:R-:W-:Y:S02]  /*6a40*/  HADD2.F32 R56, -RZ, R56.H1_H1 ;  /* 0x30000038ff387230 */ /* 0x000fe40000004100 */
[C---:B------:R-:W-:Y:S01]  /*6a50*/  FFMA R19, R39.reuse, R52, R19 ;  /* 0x0000003427137223 */ /* 0x040fe20000000013 */
[C---:B------:R-:W-:Y:S01]  /*6a60*/  FMUL R6, R38.reuse, R23 ;  /* 0x0000001726067220 */ /* 0x040fe20000400000 */
[C---:B------:R-:W-:Y:S01]  /*6a70*/  FFMA R0, R39.reuse, R53, R0 ;  /* 0x0000003527007223 */ /* 0x040fe20000000000 */
[C---:B------:R-:W-:Y:S01]  /*6a80*/  FFMA R2, R39.reuse, R54, R2 ;  /* 0x0000003627027223 */ /* 0x040fe20000000002 */
[--C-:B------:R-:W-:Y:S02]  /*6a90*/  HADD2.F32 R59, -RZ, R60.reuse.H0_H0 ;  /* 0x2000003cff3b7230 */ /* 0x100fe40000004100 */
[C---:B------:R-:W-:Y:S01]  /*6aa0*/  FFMA R3, R39.reuse, R55, R3 ;  /* 0x0000003727037223 */ /* 0x040fe20000000003 */
[----:B------:R-:W-:Y:S02]  /*6ab0*/  HADD2.F32 R60, -RZ, R60.H1_H1 ;  /* 0x3000003cff3c7230 */ /* 0x000fe40000004100 */
[C---:B------:R-:W-:Y:S01]  /*6ac0*/  FMUL R21, R38.reuse, R26 ;  /* 0x0000001a26157220 */ /* 0x040fe20000400000 */
[C---:B------:R-:W-:Y:S01]  /*6ad0*/  FMUL R22, R38.reuse, R27 ;  /* 0x0000001b26167220 */ /* 0x040fe20000400000 */
[C---:B------:R-:W-:Y:S01]  /*6ae0*/  FFMA R6, R39.reuse, R56, R6 ;  /* 0x0000003827067223 */ /* 0x040fe20000000006 */
[C---:B------:R-:W-:Y:S01]  /*6af0*/  FFMA R7, R39.reuse, R57, R7 ;  /* 0x0000003927077223 */ /* 0x040fe20000000007 */
[C---:B------:R-:W-:Y:S01]  /*6b00*/  FMUL R23, R38.reuse, R28 ;  /* 0x0000001c26177220 */ /* 0x040fe20000400000 */
[C---:B------:R-:W-:Y:S01]  /*6b10*/  FFMA R20, R39.reuse, R58, R20 ;  /* 0x0000003a27147223 */ /* 0x040fe20000000014 */
[--C-:B------:R-:W-:Y:S02]  /*6b20*/  HADD2.F32 R63, -RZ, R64.reuse.H0_H0 ;  /* 0x20000040ff3f7230 */ /* 0x100fe40000004100 */
[C---:B------:R-:W-:Y:S01]  /*6b30*/  FFMA R21, R39.reuse, R59, R21 ;  /* 0x0000003b27157223 */ /* 0x040fe20000000015 */
[----:B------:R-:W-:Y:S02]  /*6b40*/  HADD2.F32 R64, -RZ, R64.H1_H1 ;  /* 0x30000040ff407230 */ /* 0x000fe40000004100 */
[C---:B------:R-:W-:Y:S01]  /*6b50*/  FFMA R22, R39.reuse, R60, R22 ;  /* 0x0000003c27167223 */ /* 0x040fe20000000016 */
[C---:B------:R-:W-:Y:S01]  /*6b60*/  FMUL R26, R38.reuse, R31 ;  /* 0x0000001f261a7220 */ /* 0x040fe20000400000 */
[C---:B------:R-:W-:Y:S01]  /*6b70*/  FMUL R27, R38.reuse, R32 ;  /* 0x00000020261b7220 */ /* 0x040fe20000400000 */
[C---:B------:R-:W-:Y:S01]  /*6b80*/  FFMA R23, R39.reuse, R61, R23 ;  /* 0x0000003d27177223 */ /* 0x040fe20000000017 */
[----:B------:R-:W-:Y:S01]  /*6b90*/  FMUL R28, R38, R33 ;  /* 0x00000021261c7220 */ /* 0x000fe20000400000 */
[C---:B------:R-:W-:Y:S01]  /*6ba0*/  FFMA R24, R39.reuse, R62, R24 ;  /* 0x0000003e27187223 */ /* 0x040fe20000000018 */
[--C-:B------:R-:W-:Y:S02]  /*6bb0*/  HADD2.F32 R66, -RZ, R67.reuse.H0_H0 ;  /* 0x20000043ff427230 */ /* 0x100fe40000004100 */
[C---:B------:R-:W-:Y:S01]  /*6bc0*/  FFMA R25, R39.reuse, R63, R25 ;  /* 0x0000003f27197223 */ /* 0x040fe20000000019 */
[----:B------:R-:W-:Y:S02]  /*6bd0*/  HADD2.F32 R67, -RZ, R67.H1_H1 ;  /* 0x30000043ff437230 */ /* 0x000fe40000004100 */
[----:B------:R-:W-:Y:S01]  /*6be0*/  FFMA R26, R39, R64, R26 ;  /* 0x00000040271a7223 */ /* 0x000fe2000000001a */
[----:B------:R-:W-:Y:S01]  /*6bf0*/  F2FP.SATFINITE.E5M2.F32.PACK_AB_MERGE_C R14, R15, R14, RZ ;  /* 0x0000000e0f0e723e */ /* 0x000fe200048060ff */
[----:B------:R-:W-:Y:S01]  /*6c00*/  FFMA R27, R39, R40, R27 ;  /* 0x00000028271b7223 */ /* 0x000fe2000000001b */
[----:B------:R-:W-:Y:S01]  /*6c10*/  F2FP.SATFINITE.E5M2.F32.PACK_AB_MERGE_C R18, R19, R18, RZ ;  /* 0x000000121312723e */ /* 0x000fe200048060ff */
[C---:B------:R-:W-:Y:S01]  /*6c20*/  FFMA R28, R39.reuse, R65, R28 ;  /* 0x00000041271c7223 */ /* 0x040fe2000000001c */
[C---:B------:R-:W-:Y:S01]  /*6c30*/  FFMA R29, R39.reuse, R66, R29 ;  /* 0x00000042271d7223 */ /* 0x040fe2000000001d */
[----:B------:R-:W-:Y:S01]  /*6c40*/  FFMA R30, R39, R67, R30 ;  /* 0x00000043271e7223 */ /* 0x000fe2000000001e */
[----:B------:R-:W-:Y:S02]  /*6c50*/  F2FP.SATFINITE.E5M2.F32.PACK_AB_MERGE_C R32, R5, R4, R86 ;  /* 0x000000040520723e */ /* 0x000fe40004806056 */
[----:B------:R-:W-:Y:S02]  /*6c60*/  F2FP.SATFINITE.E5M2.F32.PACK_AB_MERGE_C R33, R9, R8, R10 ;  /* 0x000000080921723e */ /* 0x000fe4000480600a */
[----:B------:R-:W-:Y:S02]  /*6c70*/  F2FP.SATFINITE.E5M2.F32.PACK_AB_MERGE_C R34, R13, R12, R14 ;  /* 0x0000000c0d22723e */ /* 0x000fe4000480600e */
[----:B------:R-:W-:Y:S02]  /*6c80*/  F2FP.SATFINITE.E5M2.F32.PACK_AB_MERGE_C R35, R17, R16, R18 ;  /* 0x000000101123723e */ /* 0x000fe40004806012 */
[----:B------:R-:W-:Y:S02]  /*6c90*/  F2FP.SATFINITE.E5M2.F32.PACK_AB_MERGE_C R3, R6, R3, RZ ;  /* 0x000000030603723e */ /* 0x000fe400048060ff */
[----:B------:R-:W-:Y:S01]  /*6ca0*/  F2FP.SATFINITE.E5M2.F32.PACK_AB_MERGE_C R5, R22, R21, RZ ;  /* 0x000000151605723e */ /* 0x000fe200048060ff */
[----:B------:R1:W-:Y:S01]  /*6cb0*/  STS.128 [R78+UR44+0x1200], R32 ;  /* 0x001200204e007988 */ /* 0x0003e20008000c2c */
[----:B------:R-:W-:Y:S02]  /*6cc0*/  F2FP.SATFINITE.E5M2.F32.PACK_AB_MERGE_C R6, R26, R25, RZ ;  /* 0x000000191a06723e */ /* 0x000fe400048060ff */
[----:B------:R-:W-:Y:S02]  /*6cd0*/  F2FP.SATFINITE.E5M2.F32.PACK_AB_MERGE_C R29, R30, R29, RZ ;  /* 0x0000001d1e1d723e */ /* 0x000fe400048060ff */
[----:B------:R-:W-:Y:S02]  /*6ce0*/  F2FP.SATFINITE.E5M2.F32.PACK_AB_MERGE_C R5, R20, R7, R5 ;  /* 0x000000071405723e */ /* 0x000fe40004806005 */
[----:B------:R-:W-:Y:S02]  /*6cf0*/  F2FP.SATFINITE.E5M2.F32.PACK_AB_MERGE_C R4, R2, R0, R3 ;  /* 0x000000000204723e */ /* 0x000fe40004806003 */
[----:B------:R-:W-:Y:S02]  /*6d00*/  F2FP.SATFINITE.E5M2.F32.PACK_AB_MERGE_C R6, R24, R23, R6 ;  /* 0x000000171806723e */ /* 0x000fe40004806006 */
[----:B------:R-:W-:Y:S05]  /*6d10*/  F2FP.SATFINITE.E5M2.F32.PACK_AB_MERGE_C R7, R28, R27, R29 ;  /* 0x0000001b1c07723e */ /* 0x000fea000480601d */
[----:B------:R1:W-:Y:S01]  /*6d20*/  STS.128 [R77+0x1010], R4 ;  /* 0x001010044d007388 */ /* 0x0003e20000000c00 */
[----:B------:R-:W-:Y:S01]  /*6d30*/  @!PT LDS RZ, [RZ] ;  /* 0x00000000fffff984 */ /* 0x000fe20000000800 */
[----:B------:R-:W-:Y:S01]  /*6d40*/  @!PT LDS RZ, [RZ] ;  /* 0x00000000fffff984 */ /* 0x000fe20000000800 */
[----:B------:R-:W-:Y:S01]  /*6d50*/  @!PT LDS RZ, [RZ] ;  /* 0x00000000fffff984 */ /* 0x000fe20000000800 */
[----:B------:R-:W-:Y:S01]  /*6d60*/  @!PT LDS RZ, [RZ] ;  /* 0x00000000fffff984 */ /* 0x000fe20000000800 */
[----:B------:R3:W-:Y:S07]  /*6d70*/  MEMBAR.ALL.CTA ;  /* 0x0000000000007992 */ /* 0x0007ee0000008000 */
[----:B---3--:R-:W3:Y:S02]  /*6d80*/  FENCE.VIEW.ASYNC.S ;  /* 0x00000000000073c6 */ /* 0x008ee40000000000 */
[----:B---3--:R-:W-:Y:S06]  /*6d90*/  BAR.SYNC.DEFER_BLOCKING 0x1, 0x80 ;  /* 0x0042000000007b1d */ /* 0x008fec0000010000 */
[----:B------:R-:W-:Y:S05]  /*6da0*/  @P0 BRA `(.L_x_110) ;  /* 0x0000000000300947 */ /* 0x000fea0003800000 */
[----:B------:R-:W-:Y:S02]  /*6db0*/  UIADD3 UR4, UPT, UPT, UR44, 0x1200, URZ ;  /* 0x000012002c047890 */ /* 0x000fe4000fffe0ff */
[----:B------:R-:W-:Y:S02]  /*6dc0*/  USHF.L.U32 UR9, UR45, 0x6, URZ ;  /* 0x000000062d097899 */ /* 0x000fe400080006ff */
[----:B------:R-:W-:Y:S02]  /*6dd0*/  USHF.L.U32 UR10, UR46, 0x6, URZ ;  /* 0x000000062e0a7899 */ /* 0x000fe400080006ff */
[----:B------:R-:W-:Y:S01]  /*6de0*/  MOV R85, UR4 ;  /* 0x0000000400557c02 */ /* 0x000fe20008000f00 */
[----:B------:R-:W-:Y:S01]  /*6df0*/  UIADD3 UR4, UP0, UPT, UR62, 0x680, URZ ;  /* 0x000006803e047890 */ /* 0x000fe2000ff1e0ff */
[----:B------:R-:W-:Y:S02]  /*6e00*/  UMOV UR11, UR36 ;  /* 0x00000024000b7c82 */ /* 0x000fe40008000000 */
[----:B------:R-:W-:Y:S01]  /*6e10*/  R2UR UR8, R85 ;  /* 0x00000000550872ca */ /* 0x000fe200000e0000 */
[----:B------:R-:W-:Y:S11]  /*6e20*/  UIADD3.X UR5, UPT, UPT, URZ, UR63, URZ, UP0, !UPT ;  /* 0x0000003fff057290 */ /* 0x000ff600087fe4ff */
[----:B------:R-:W-:Y:S01]  /*6e30*/  @!UPT UIADD3 URZ, UPT, UPT, URZ, URZ, URZ ;  /* 0x000000fffffff290 */ /* 0x000fe2000fffe0ff */
[----:B------:R3:W-:Y:S01]  /*6e40*/  UTMASTG.3D [UR8], [UR4] ;  /* 0x00000008040073b5 */ /* 0x0007e20008010000 */
[----:B------:R0:W-:Y:S01]  /*6e50*/  UTMACMDFLUSH ;  /* 0x00000000000079b7 */ /* 0x0001e20000000000 */
[----:B---3--:R-:W-:Y:S04]  /*6e60*/  DEPBAR.LE SB0, 0x0 ;  /* 0x000080000000791a */ /* 0x008fe80000000000 */
.L_x_110:
[----:B------:R-:W-:Y:S05]  /*6e70*/  BSYNC.RECONVERGENT B0 ;  /* 0x0000000000007941 */ /* 0x000fea0003800200 */
.L_x_109:
[----:B------:R-:W-:Y:S01]  /*6e80*/  BAR.SYNC.DEFER_BLOCKING 0x1, 0x80 ;  /* 0x0042000000007b1d */ /* 0x000fe20000010000 */
[----:B------:R-:W-:Y:S01]  /*6e90*/  ISETP.NE.AND P0, PT, R81, 0x2, PT ;  /* 0x000000025100780c */ /* 0x000fe20003f05270 */
[----:B------:R-:W-:Y:S01]  /*6ea0*/  UISETP.NE.AND UP0, UPT, UR47, URZ, UPT ;  /* 0x000000ff2f00728c */ /* 0x000fe2000bf05270 */
[----:B------:R-:W-:Y:S01]  /*6eb0*/  ISETP.NE.AND P1, PT, R36, 0x4, PT ;  /* 0x000000042400780c */ /* 0x000fe20003f25270 */
[----:B------:R-:W-:Y:S01]  /*6ec0*/  UIADD3 UR45, UPT, UPT, UR37, UR57, URZ ;  /* 0x00000039252d7290 */ /* 0x000fe2000fffe0ff */
[----:B------:R-:W-:Y:S01]  /*6ed0*/  SEL R2, RZ, 0x1, P0 ;  /* 0x00000001ff027807 */ /* 0x000fe20000000000 */
[----:B------:R-:W-:Y:S01]  /*6ee0*/  UIADD3 UR46, UPT, UPT, UR38, UR60, URZ ;  /* 0x0000003c262e7290 */ /* 0x000fe2000fffe0ff */
[----:B------:R-:W-:Y:S02]  /*6ef0*/  SEL R0, RZ, 0x1, P1 ;  /* 0x00000001ff007807 */ /* 0x000fe40000800000 */
[----:B------:R-:W-:Y:S02]  /*6f00*/  LOP3.LUT R83, R83, R2, RZ, 0x3c, !PT ;  /* 0x0000000253537212 */ /* 0x000fe400078e3cff */
[----:B------:R-:W-:Y:S02]  /*6f10*/  LOP3.LUT R84, R84, R0, RZ, 0x3c, !PT ;  /* 0x0000000054547212 */ /* 0x000fe400078e3cff */
[----:B------:R-:W-:Y:S02]  /*6f20*/  SEL R81, R81, RZ, P0 ;  /* 0x000000ff51517207 */ /* 0x000fe40000000000 */
[----:B------:R-:W-:Y:S01]  /*6f30*/  SEL R36, R36, RZ, P1 ;  /* 0x000000ff24247207 */ /* 0x000fe20000800000 */
[----:B------:R-:W-:Y:S01]  /*6f40*/  UMOV UR36, UR51 ;  /* 0x0000003300247c82 */ /* 0x000fe20008000000 */
[----:B------:R-:W-:Y:S05]  /*6f50*/  BRA.U UP0, `(.L_x_111) ;  /* 0xffffffe5002c7547 */ /* 0x000fea000b83ffff */
[----:B------:R-:W-:Y:S05]  /*6f60*/  EXIT ;  /* 0x000000000000794d */ /* 0x000fea0003800000 */
.L_x_25:
[----:B--2---:R2:W3:Y:S02]  /*6f70*/  SYNCS.PHASECHK.TRANS64.TRYWAIT P0, [R0+URZ+0x160], R2 ;  /* 0x00016002000075a7 */ /* 0x0044e400080011ff */
[----:B---3--:R-:W-:Y:S05]  /*6f80*/  @!P0 NANOSLEEP.SYNCS 0x989680 ;  /* 0x009896800000895d */ /* 0x008fea0003900000 */
[----:B------:R-:W3:Y:S02]  /*6f90*/  @!P0 SYNCS.PHASECHK.TRANS64 P0, [R0+URZ+0x160], R2 ;  /* 0x00016002000085a7 */ /* 0x000ee400080010ff */
[----:B---3--:R-:W-:Y:S05]  /*6fa0*/  @!P0 BRA `(.L_x_25) ;  /* 0xfffffffc00f08947 */ /* 0x008fea000383ffff */
[----:B------:R-:W-:Y:S05]  /*6fb0*/  BRA `(.L_x_112) ;  /* 0xffffffa800c07947 */ /* 0x000fea000383ffff */
.L_x_28:
[----:B-1----:R-:W-:-:S07]  /*6fc0*/  MOV R0, UR33 ;  /* 0x0000002100007c02 */ /* 0x002fce0008000f00 */
.L_x_113:
[----:B-1----:R1:W2:Y:S02]  /*6fd0*/  SYNCS.PHASECHK.TRANS64.TRYWAIT P0, [R0+URZ+0x68], R3 ;  /* 0x00006803000075a7 */ /* 0x0022a400080011ff */
[----:B--2---:R-:W-:Y:S05]  /*6fe0*/  @!P0 NANOSLEEP.SYNCS 0x989680 ;  /* 0x009896800000895d */ /* 0x004fea0003900000 */
[----:B------:R-:W2:Y:S02]  /*6ff0*/  @!P0 SYNCS.PHASECHK.TRANS64 P0, [R0+URZ+0x68], R3 ;  /* 0x00006803000085a7 */ /* 0x000ea400080010ff */
[----:B--2---:R-:W-:Y:S05]  /*7000*/  @!P0 BRA `(.L_x_113) ;  /* 0xfffffffc00f08947 */ /* 0x004fea000383ffff */
[----:B------:R-:W-:Y:S05]  /*7010*/  BRA `(.L_x_27) ;  /* 0xffffffac00087947 */ /* 0x000fea000383ffff */
.L_x_35:
[----:B-1----:R-:W-:-:S07]  /*7020*/  MOV R0, UR17 ;  /* 0x0000001100007c02 */ /* 0x002fce0008000f00 */
.L_x_114:
[----:B-1----:R1:W2:Y:S02]  /*7030*/  SYNCS.PHASECHK.TRANS64.TRYWAIT P0, [R0+URZ+0x68], R3 ;  /* 0x00006803000075a7 */ /* 0x0022a400080011ff */
[----:B--2---:R-:W-:Y:S05]  /*7040*/  @!P0 NANOSLEEP.SYNCS 0x989680 ;  /* 0x009896800000895d */ /* 0x004fea0003900000 */
[----:B------:R-:W2:Y:S02]  /*7050*/  @!P0 SYNCS.PHASECHK.TRANS64 P0, [R0+URZ+0x68], R3 ;  /* 0x00006803000085a7 */ /* 0x000ea400080010ff */
[----:B--2---:R-:W-:Y:S05]  /*7060*/  @!P0 BRA `(.L_x_114) ;  /* 0xfffffffc00f08947 */ /* 0x004fea000383ffff */
[----:B------:R-:W-:Y:S05]  /*7070*/  BRA `(.L_x_34) ;  /* 0xffffffac00c47947 */ /* 0x000fea000383ffff */
.L_x_40:
[----:B-1----:R1:W2:Y:S02]  /*7080*/  SYNCS.PHASECHK.TRANS64.TRYWAIT P0, [R3+URZ+0xf0], R0 ;  /* 0x0000f000030075a7 */ /* 0x0022a400080011ff */
[----:B--2---:R-:W-:Y:S05]  /*7090*/  @!P0 NANOSLEEP.SYNCS 0x989680 ;  /* 0x009896800000895d */ /* 0x004fea0003900000 */
[----:B------:R-:W2:Y:S02]  /*70a0*/  @!P0 SYNCS.PHASECHK.TRANS64 P0, [R3+URZ+0xf0], R0 ;  /* 0x0000f000030085a7 */ /* 0x000ea400080010ff */
[----:B--2---:R-:W-:Y:S05]  /*70b0*/  @!P0 BRA `(.L_x_40) ;  /* 0xfffffffc00f08947 */ /* 0x004fea000383ffff */
[----:B------:R-:W-:Y:S05]  /*70c0*/  BRA `(.L_x_115) ;  /* 0xffffffb000687947 */ /* 0x000fea000383ffff */
.L_x_44:
[----:B------:R-:W-:-:S07]  /*70d0*/  MOV R0, UR4 ;  /* 0x0000000400007c02 */ /* 0x000fce0008000f00 */
.L_x_116:
[----:B-1----:R1:W2:Y:S02]  /*70e0*/  SYNCS.PHASECHK.TRANS64.TRYWAIT P0, [R0+URZ], R2 ;  /* 0x00000002000075a7 */ /* 0x0022a400080011ff */
[----:B--2---:R-:W-:Y:S05]  /*70f0*/  @!P0 NANOSLEEP.SYNCS 0x989680 ;  /* 0x009896800000895d */ /* 0x004fea0003900000 */
[----:B------:R-:W2:Y:S02]  /*7100*/  @!P0 SYNCS.PHASECHK.TRANS64 P0, [R0+URZ], R2 ;  /* 0x00000002000085a7 */ /* 0x000ea400080010ff */
[----:B--2---:R-:W-:Y:S05]  /*7110*/  @!P0 BRA `(.L_x_116) ;  /* 0xfffffffc00f08947 */ /* 0x004fea000383ffff */
[----:B------:R-:W-:Y:S05]  /*7120*/  BRA `(.L_x_117) ;  /* 0xffffffb8000c7947 */ /* 0x000fea000383ffff */
.L_x_45:
[----:B------:R-:W-:-:S07]  /*7130*/  MOV R0, UR5 ;  /* 0x0000000500007c02 */ /* 0x000fce0008000f00 */
.L_x_118:
[----:B-1----:R1:W2:Y:S02]  /*7140*/  SYNCS.PHASECHK.TRANS64.TRYWAIT P0, [R0+URZ], R3 ;  /* 0x00000003000075a7 */ /* 0x0022a400080011ff */
[----:B--2---:R-:W-:Y:S05]  /*7150*/  @!P0 NANOSLEEP.SYNCS 0x989680 ;  /* 0x009896800000895d */ /* 0x004fea0003900000 */
[----:B------:R-:W2:Y:S02]  /*7160*/  @!P0 SYNCS.PHASECHK.TRANS64 P0, [R0+URZ], R3 ;  /* 0x00000003000085a7 */ /* 0x000ea400080010ff */
[----:B--2---:R-:W-:Y:S05]  /*7170*/  @!P0 BRA `(.L_x_118) ;  /* 0xfffffffc00f08947 */ /* 0x004fea000383ffff */
[----:B------:R-:W-:Y:S05]  /*7180*/  BRA `(.L_x_119) ;  /* 0xffffffb800187947 */ /* 0x000fea000383ffff */
.L_x_46:
[----:B------:R-:W-:-:S07]  /*7190*/  MOV R0, UR5 ;  /* 0x0000000500007c02 */ /* 0x000fce0008000f00 */
.L_x_120:
[----:B-1----:R1:W2:Y:S02]  /*71a0*/  SYNCS.PHASECHK.TRANS64.TRYWAIT P0, [R0+URZ], R3 ;  /* 0x00000003000075a7 */ /* 0x0022a400080011ff */
[----:B--2---:R-:W-:Y:S05]  /*71b0*/  @!P0 NANOSLEEP.SYNCS 0x989680 ;  /* 0x009896800000895d */ /* 0x004fea0003900000 */
[----:B------:R-:W2:Y:S02]  /*71c0*/  @!P0 SYNCS.PHASECHK.TRANS64 P0, [R0+URZ], R3 ;  /* 0x00000003000085a7 */ /* 0x000ea400080010ff */
[----:B--2---:R-:W-:Y:S05]  /*71d0*/  @!P0 BRA `(.L_x_120) ;  /* 0xfffffffc00f08947 */ /* 0x004fea000383ffff */
[----:B------:R-:W-:Y:S05]  /*71e0*/  BRA `(.L_x_121) ;  /* 0xffffffb800247947 */ /* 0x000fea000383ffff */
.L_x_47:
[----:B------:R-:W-:-:S07]  /*71f0*/  MOV R0, UR5 ;  /* 0x0000000500007c02 */ /* 0x000fce0008000f00 */
.L_x_122:
[----:B-1----:R1:W2:Y:S02]  /*7200*/  SYNCS.PHASECHK.TRANS64.TRYWAIT P0, [R0+URZ], R3 ;  /* 0x00000003000075a7 */ /* 0x0022a400080011ff */
[----:B--2---:R-:W-:Y:S05]  /*7210*/  @!P0 NANOSLEEP.SYNCS 0x989680 ;  /* 0x009896800000895d */ /* 0x004fea0003900000 */
[----:B------:R-:W2:Y:S02]  /*7220*/  @!P0 SYNCS.PHASECHK.TRANS64 P0, [R0+URZ], R3 ;  /* 0x00000003000085a7 */ /* 0x000ea400080010ff */
[----:B--2---:R-:W-:Y:S05]  /*7230*/  @!P0 BRA `(.L_x_122) ;  /* 0xfffffffc00f08947 */ /* 0x004fea000383ffff */
[----:B------:R-:W-:Y:S05]  /*7240*/  BRA `(.L_x_123) ;  /* 0xffffffb800307947 */ /* 0x000fea000383ffff */
.L_x_48:
[----:B------:R-:W-:-:S07]  /*7250*/  MOV R0, UR5 ;  /* 0x0000000500007c02 */ /* 0x000fce0008000f00 */
.L_x_124:
[----:B-1----:R1:W2:Y:S02]  /*7260*/  SYNCS.PHASECHK.TRANS64.TRYWAIT P0, [R0+URZ], R3 ;  /* 0x00000003000075a7 */ /* 0x0022a400080011ff */
[----:B--2---:R-:W-:Y:S05]  /*7270*/  @!P0 NANOSLEEP.SYNCS 0x989680 ;  /* 0x009896800000895d */ /* 0x004fea0003900000 */
[----:B------:R-:W2:Y:S02]  /*7280*/  @!P0 SYNCS.PHASECHK.TRANS64 P0, [R0+URZ], R3 ;  /* 0x00000003000085a7 */ /* 0x000ea400080010ff */
[----:B--2---:R-:W-:Y:S05]  /*7290*/  @!P0 BRA `(.L_x_124) ;  /* 0xfffffffc00f08947 */ /* 0x004fea000383ffff */
[----:B------:R-:W-:Y:S05]  /*72a0*/  BRA `(.L_x_125) ;  /* 0xffffffb8003c7947 */ /* 0x000fea000383ffff */
.L_x_49:
[----:B------:R-:W-:-:S07]  /*72b0*/  MOV R0, UR5 ;  /* 0x0000000500007c02 */ /* 0x000fce0008000f00 */
.L_x_126:
[----:B-1----:R1:W2:Y:S02]  /*72c0*/  SYNCS.PHASECHK.TRANS64.TRYWAIT P0, [R0+URZ], R3 ;  /* 0x00000003000075a7 */ /* 0x0022a400080011ff */
[----:B--2---:R-:W-:Y:S05]  /*72d0*/  @!P0 NANOSLEEP.SYNCS 0x989680 ;  /* 0x009896800000895d */ /* 0x004fea0003900000 */
[----:B------:R-:W2:Y:S02]  /*72e0*/  @!P0 SYNCS.PHASECHK.TRANS64 P0, [R0+URZ], R3 ;  /* 0x00000003000085a7 */ /* 0x000ea400080010ff */
[----:B--2---:R-:W-:Y:S05]  /*72f0*/  @!P0 BRA `(.L_x_126) ;  /* 0xfffffffc00f08947 */ /* 0x004fea000383ffff */
[----:B------:R-:W-:Y:S05]  /*7300*/  BRA `(.L_x_127) ;  /* 0xffffffb800487947 */ /* 0x000fea000383ffff */
.L_x_50:
[----:B------:R-:W-:-:S07]  /*7310*/  MOV R0, UR5 ;  /* 0x0000000500007c02 */ /* 0x000fce0008000f00 */
.L_x_128:
[----:B-1----:R1:W2:Y:S02]  /*7320*/  SYNCS.PHASECHK.TRANS64.TRYWAIT P0, [R0+URZ], R3 ;  /* 0x00000003000075a7 */ /* 0x0022a400080011ff */
[----:B--2---:R-:W-:Y:S05]  /*7330*/  @!P0 NANOSLEEP.SYNCS 0x989680 ;  /* 0x009896800000895d */ /* 0x004fea0003900000 */
[----:B------:R-:W2:Y:S02]  /*7340*/  @!P0 SYNCS.PHASECHK.TRANS64 P0, [R0+URZ], R3 ;  /* 0x00000003000085a7 */ /* 0x000ea400080010ff */
[----:B--2---:R-:W-:Y:S05]  /*7350*/  @!P0 BRA `(.L_x_128) ;  /* 0xfffffffc00f08947 */ /* 0x004fea000383ffff */
[----:B------:R-:W-:Y:S05]  /*7360*/  BRA `(.L_x_129) ;  /* 0xffffffb800547947 */ /* 0x000fea000383ffff */
.L_x_51:
[----:B------:R-:W-:-:S07]  /*7370*/  MOV R0, UR5 ;  /* 0x0000000500007c02 */ /* 0x000fce0008000f00 */
.L_x_130:
[----:B-1----:R1:W2:Y:S02]  /*7380*/  SYNCS.PHASECHK.TRANS64.TRYWAIT P0, [R0+URZ], R3 ;  /* 0x00000003000075a7 */ /* 0x0022a400080011ff */
[----:B--2---:R-:W-:Y:S05]  /*7390*/  @!P0 NANOSLEEP.SYNCS 0x989680 ;  /* 0x009896800000895d */ /* 0x004fea0003900000 */
[----:B------:R-:W2:Y:S02]  /*73a0*/  @!P0 SYNCS.PHASECHK.TRANS64 P0, [R0+URZ], R3 ;  /* 0x00000003000085a7 */ /* 0x000ea400080010ff */
[----:B--2---:R-:W-:Y:S05]  /*73b0*/  @!P0 BRA `(.L_x_130) ;  /* 0xfffffffc00f08947 */ /* 0x004fea000383ffff */
[----:B------:R-:W-:Y:S05]  /*73c0*/  BRA `(.L_x_131) ;  /* 0xffffffb800607947 */ /* 0x000fea000383ffff */
.L_x_52:
[----:B------:R-:W-:-:S07]  /*73d0*/  MOV R0, UR5 ;  /* 0x0000000500007c02 */ /* 0x000fce0008000f00 */
.L_x_132:
[----:B-1----:R1:W2:Y:S02]  /*73e0*/  SYNCS.PHASECHK.TRANS64.TRYWAIT P0, [R0+URZ], R3 ;  /* 0x00000003000075a7 */ /* 0x0022a400080011ff */
[----:B--2---:R-:W-:Y:S05]  /*73f0*/  @!P0 NANOSLEEP.SYNCS 0x989680 ;  /* 0x009896800000895d */ /* 0x004fea0003900000 */
[----:B------:R-:W2:Y:S02]  /*7400*/  @!P0 SYNCS.PHASECHK.TRANS64 P0, [R0+URZ], R3 ;  /* 0x00000003000085a7 */ /* 0x000ea400080010ff */
[----:B--2---:R-:W-:Y:S05]  /*7410*/  @!P0 BRA `(.L_x_132) ;  /* 0xfffffffc00f08947 */ /* 0x004fea000383ffff */
[----:B------:R-:W-:Y:S05]  /*7420*/  BRA `(.L_x_133) ;  /* 0xffffffb8006c7947 */ /* 0x000fea000383ffff */
.L_x_53:
[----:B------:R-:W-:-:S07]  /*7430*/  MOV R0, UR5 ;  /* 0x0000000500007c02 */ /* 0x000fce0008000f00 */
.L_x_134:
[----:B-1----:R1:W2:Y:S02]  /*7440*/  SYNCS.PHASECHK.TRANS64.TRYWAIT P0, [R0+URZ], R3 ;  /* 0x00000003000075a7 */ /* 0x0022a400080011ff */
[----:B--2---:R-:W-:Y:S05]  /*7450*/  @!P0 NANOSLEEP.SYNCS 0x989680 ;  /* 0x009896800000895d */ /* 0x004fea0003900000 */
[----:B------:R-:W2:Y:S02]  /*7460*/  @!P0 SYNCS.PHASECHK.TRANS64 P0, [R0+URZ], R3 ;  /* 0x00000003000085a7 */ /* 0x000ea400080010ff */
[----:B--2---:R-:W-:Y:S05]  /*7470*/  @!P0 BRA `(.L_x_134) ;  /* 0xfffffffc00f08947 */ /* 0x004fea000383ffff */
[----:B------:R-:W-:Y:S05]  /*7480*/  BRA `(.L_x_135) ;  /* 0xffffffb800787947 */ /* 0x000fea000383ffff */
.L_x_54:
[----:B------:R-:W-:-:S07]  /*7490*/  MOV R0, UR5 ;  /* 0x0000000500007c02 */ /* 0x000fce0008000f00 */
.L_x_136:
[----:B-1----:R1:W2:Y:S02]  /*74a0*/  SYNCS.PHASECHK.TRANS64.TRYWAIT P0, [R0+URZ], R3 ;  /* 0x00000003000075a7 */ /* 0x0022a400080011ff */
[----:B--2---:R-:W-:Y:S05]  /*74b0*/  @!P0 NANOSLEEP.SYNCS 0x989680 ;  /* 0x009896800000895d */ /* 0x004fea0003900000 */
[----:B------:R-:W2:Y:S02]  /*74c0*/  @!P0 SYNCS.PHASECHK.TRANS64 P0, [R0+URZ], R3 ;  /* 0x00000003000085a7 */ /* 0x000ea400080010ff */
[----:B--2---:R-:W-:Y:S05]  /*74d0*/  @!P0 BRA `(.L_x_136) ;  /* 0xfffffffc00f08947 */ /* 0x004fea000383ffff */
[----:B------:R-:W-:Y:S05]  /*74e0*/  BRA `(.L_x_137) ;  /* 0xffffffb800847947 */ /* 0x000fea000383ffff */
.L_x_55:
[----:B------:R-:W-:-:S07]  /*74f0*/  MOV R0, UR5 ;  /* 0x0000000500007c02 */ /* 0x000fce0008000f00 */
.L_x_138:
[----:B-1----:R1:W2:Y:S02]  /*7500*/  SYNCS.PHASECHK.TRANS64.TRYWAIT P0, [R0+URZ], R3 ;  /* 0x00000003000075a7 */ /* 0x0022a400080011ff */
[----:B--2---:R-:W-:Y:S05]  /*7510*/  @!P0 NANOSLEEP.SYNCS 0x989680 ;  /* 0x009896800000895d */ /* 0x004fea0003900000 */
[----:B------:R-:W2:Y:S02]  /*7520*/  @!P0 SYNCS.PHASECHK.TRANS64 P0, [R0+URZ], R3 ;  /* 0x00000003000085a7 */ /* 0x000ea400080010ff */
[----:B--2---:R-:W-:Y:S05]  /*7530*/  @!P0 BRA `(.L_x_138) ;  /* 0xfffffffc00f08947 */ /* 0x004fea000383ffff */
[----:B------:R-:W-:Y:S05]  /*7540*/  BRA `(.L_x_139) ;  /* 0xffffffb800907947 */ /* 0x000fea000383ffff */
.L_x_58:
[----:B-1----:R1:W2:Y:S02]  /*7550*/  SYNCS.PHASECHK.TRANS64.TRYWAIT P0, [R2+URZ+0x150], R4 ;  /* 0x00015004020075a7 */ /* 0x0022a400080011ff */
[----:B--2---:R-:W-:Y:S05]  /*7560*/  @!P0 NANOSLEEP.SYNCS 0x989680 ;  /* 0x009896800000895d */ /* 0x004fea0003900000 */
[----:B------:R-:W2:Y:S02]  /*7570*/  @!P0 SYNCS.PHASECHK.TRANS64 P0, [R2+URZ+0x150], R4 ;  /* 0x00015004020085a7 */ /* 0x000ea400080010ff */
[----:B--2---:R-:W-:Y:S05]  /*7580*/  @!P0 BRA `(.L_x_58) ;  /* 0xfffffffc00f08947 */ /* 0x004fea000383ffff */
[----:B------:R-:W-:Y:S05]  /*7590*/  BRA `(.L_x_140) ;  /* 0xffffffb800ec7947 */ /* 0x000fea000383ffff */
.L_x_59:
[----:B------:R-:W-:-:S07]  /*75a0*/  MOV R2, UR4 ;  /* 0x0000000400027c02 */ /* 0x000fce0008000f00 */
.L_x_141:
[----:B-1----:R1:W2:Y:S02]  /*75b0*/  SYNCS.PHASECHK.TRANS64.TRYWAIT P0, [R2+URZ+0x100], R5 ;  /* 0x00010005020075a7 */ /* 0x0022a400080011ff */
[----:B--2---:R-:W-:Y:S05]  /*75c0*/  @!P0 NANOSLEEP.SYNCS 0x989680 ;  /* 0x009896800000895d */ /* 0x004fea0003900000 */
[----:B------:R-:W2:Y:S02]  /*75d0*/  @!P0 SYNCS.PHASECHK.TRANS64 P0, [R2+URZ+0x100], R5 ;  /* 0x00010005020085a7 */ /* 0x000ea400080010ff */
[----:B--2---:R-:W-:Y:S05]  /*75e0*/  @!P0 BRA `(.L_x_141) ;  /* 0xfffffffc00f08947 */ /* 0x004fea000383ffff */
[----:B------:R-:W-:Y:S05]  /*75f0*/  BRA `(.L_x_142) ;  /* 0xffffffb800fc7947 */ /* 0x000fea000383ffff */
.L_x_60:
[----:B-1----:R1:W2:Y:S02]  /*7600*/  SYNCS.PHASECHK.TRANS64.TRYWAIT P1, [R2+URZ+0xf0], R4 ;  /* 0x0000f004020075a7 */ /* 0x0022a400080211ff */
[----:B--2---:R-:W-:Y:S05]  /*7610*/  @!P1 NANOSLEEP.SYNCS 0x989680 ;  /* 0x009896800000995d */ /* 0x004fea0003900000 */
[----:B------:R-:W2:Y:S02]  /*7620*/  @!P1 SYNCS.PHASECHK.TRANS64 P1, [R2+URZ+0xf0], R4 ;  /* 0x0000f004020095a7 */ /* 0x000ea400080210ff */
[----:B--2---:R-:W-:Y:S05]  /*7630*/  @!P1 BRA `(.L_x_60) ;  /* 0xfffffffc00f09947 */ /* 0x004fea000383ffff */
[----:B------:R-:W-:Y:S05]  /*7640*/  BRA `(.L_x_143) ;  /* 0xffffffbc002c7947 */ /* 0x000fea000383ffff */
.L_x_63:
[----:B------:R-:W-:-:S07]  /*7650*/  MOV R0, UR4 ;  /* 0x0000000400007c02 */ /* 0x000fce0008000f00 */
.L_x_144:
[----:B-1----:R1:W2:Y:S02]  /*7660*/  SYNCS.PHASECHK.TRANS64.TRYWAIT P0, [R0+URZ+0x100], R2 ;  /* 0x00010002000075a7 */ /* 0x0022a400080011ff */
[----:B--2---:R-:W-:Y:S05]  /*7670*/  @!P0 NANOSLEEP.SYNCS 0x989680 ;  /* 0x009896800000895d */ /* 0x004fea0003900000 */
[----:B------:R-:W2:Y:S02]  /*7680*/  @!P0 SYNCS.PHASECHK.TRANS64 P0, [R0+URZ+0x100], R2 ;  /* 0x00010002000085a7 */ /* 0x000ea400080010ff */
[----:B--2---:R-:W-:Y:S05]  /*7690*/  @!P0 BRA `(.L_x_144) ;  /* 0xfffffffc00f08947 */ /* 0x004fea000383ffff */
[----:B------:R-:W-:Y:S05]  /*76a0*/  BRA `(.L_x_62) ;  /* 0xffffffbc00807947 */ /* 0x000fea000383ffff */
.L_x_70:
[----:B-1----:R1:W2:Y:S02]  /*76b0*/  SYNCS.PHASECHK.TRANS64.TRYWAIT P1, [R0+URZ+0xf0], R2 ;  /* 0x0000f002000075a7 */ /* 0x0022a400080211ff */
[----:B--2---:R-:W-:Y:S05]  /*76c0*/  @!P1 NANOSLEEP.SYNCS 0x989680 ;  /* 0x009896800000995d */ /* 0x004fea0003900000 */
[----:B------:R-:W2:Y:S02]  /*76d0*/  @!P1 SYNCS.PHASECHK.TRANS64 P1, [R0+URZ+0xf0], R2 ;  /* 0x0000f002000095a7 */ /* 0x000ea400080210ff */
[----:B--2---:R-:W-:Y:S05]  /*76e0*/  @!P1 BRA `(.L_x_70) ;  /* 0xfffffffc00f09947 */ /* 0x004fea000383ffff */
[----:B------:R-:W-:Y:S05]  /*76f0*/  BRA `(.L_x_145) ;  /* 0xffffffc000f47947 */ /* 0x000fea000383ffff */
.L_x_71:
[----:B------:R-:W-:-:S07]  /*7700*/  MOV R2, UR31 ;  /* 0x0000001f00027c02 */ /* 0x000fce0008000f00 */
.L_x_146:
[----:B-1----:R1:W2:Y:S02]  /*7710*/  SYNCS.PHASECHK.TRANS64.TRYWAIT P0, [R2+URZ+0x130], R0 ;  /* 0x00013000020075a7 */ /* 0x0022a400080011ff */
[----:B--2---:R-:W-:Y:S05]  /*7720*/  @!P0 NANOSLEEP.SYNCS 0x989680 ;  /* 0x009896800000895d */ /* 0x004fea0003900000 */
[----:B------:R-:W2:Y:S02]  /*7730*/  @!P0 SYNCS.PHASECHK.TRANS64 P0, [R2+URZ+0x130], R0 ;  /* 0x00013000020085a7 */ /* 0x000ea400080010ff */
[----:B--2---:R-:W-:Y:S05]  /*7740*/  @!P0 BRA `(.L_x_146) ;  /* 0xfffffffc00f08947 */ /* 0x004fea000383ffff */
[----:B------:R-:W-:Y:S05]  /*7750*/  BRA `(.L_x_147) ;  /* 0xffffffc400447947 */ /* 0x000fea000383ffff */
.L_x_74:
[----:B------:R-:W-:Y:S07]  /*7760*/  MOV R0, UR5 ;  /* 0x0000000500007c02 */ /* 0x000fee0008000f00 */
.L_x_148:
[----:B-1----:R1:W2:Y:S02]  /*7770*/  SYNCS.PHASECHK.TRANS64.TRYWAIT P0, [R0+URZ], R2 ;  /* 0x00000002000075a7 */ /* 0x0022a400080011ff */
[----:B--2---:R-:W-:Y:S05]  /*7780*/  @!P0 NANOSLEEP.SYNCS 0x989680 ;  /* 0x009896800000895d */ /* 0x004fea0003900000 */
[----:B------:R-:W2:Y:S02]  /*7790*/  @!P0 SYNCS.PHASECHK.TRANS64 P0, [R0+URZ], R2 ;  /* 0x00000002000085a7 */ /* 0x000ea400080010ff */
[----:B--2---:R-:W-:Y:S05]  /*77a0*/  @!P0 BRA `(.L_x_148) ;  /* 0xfffffffc00f08947 */ /* 0x004fea000383ffff */
[----:B------:R-:W-:Y:S05]  /*77b0*/  BRA `(.L_x_73) ;  /* 0xffffffc400607947 */ /* 0x000fea000383ffff */
.L_x_77:
[----:B------:R-:W-:-:S07]  /*77c0*/  MOV R0, UR4 ;  /* 0x0000000400007c02 */ /* 0x000fce0008000f00 */
.L_x_149:
[----:B--2---:R2:W4:Y:S02]  /*77d0*/  SYNCS.PHASECHK.TRANS64.TRYWAIT P0, [R0+URZ], R2 ;  /* 0x00000002000075a7 */ /* 0x00452400080011ff */
[----:B----4-:R-:W-:Y:S05]  /*77e0*/  @!P0 NANOSLEEP.SYNCS 0x989680 ;  /* 0x009896800000895d */ /* 0x010fea0003900000 */
[----:B------:R-:W4:Y:S02]  /*77f0*/  @!P0 SYNCS.PHASECHK.TRANS64 P0, [R0+URZ], R2 ;  /* 0x00000002000085a7 */ /* 0x000f2400080010ff */
[----:B----4-:R-:W-:Y:S05]  /*7800*/  @!P0 BRA `(.L_x_149) ;  /* 0xfffffffc00f08947 */ /* 0x010fea000383ffff */
[----:B------:R-:W-:Y:S05]  /*7810*/  BRA `(.L_x_150) ;  /* 0xffffffc8003c7947 */ /* 0x000fea000383ffff */
.L_x_78:
[----:B------:R-:W-:-:S07]  /*7820*/  MOV R0, UR5 ;  /* 0x0000000500007c02 */ /* 0x000fce0008000f00 */
.L_x_151:
[----:B-1----:R1:W2:Y:S02]  /*7830*/  SYNCS.PHASECHK.TRANS64.TRYWAIT P0, [R0+URZ], R3 ;  /* 0x00000003000075a7 */ /* 0x0022a400080011ff */
[----:B--2---:R-:W-:Y:S05]  /*7840*/  @!P0 NANOSLEEP.SYNCS 0x989680 ;  /* 0x009896800000895d */ /* 0x004fea0003900000 */
[----:B------:R-:W2:Y:S02]  /*7850*/  @!P0 SYNCS.PHASECHK.TRANS64 P0, [R0+URZ], R3 ;  /* 0x00000003000085a7 */ /* 0x000ea400080010ff */
[----:B--2---:R-:W-:Y:S05]  /*7860*/  @!P0 BRA `(.L_x_151) ;  /* 0xfffffffc00f08947 */ /* 0x004fea000383ffff */
[----:B------:R-:W-:Y:S05]  /*7870*/  BRA `(.L_x_152) ;  /* 0xffffffc800487947 */ /* 0x000fea000383ffff */
.L_x_79:
[----:B------:R-:W-:-:S07]  /*7880*/  MOV R0, UR5 ;  /* 0x0000000500007c02 */ /* 0x000fce0008000f00 */
.L_x_153:
[----:B-1----:R1:W2:Y:S02]  /*7890*/  SYNCS.PHASECHK.TRANS64.TRYWAIT P0, [R0+URZ], R3 ;  /* 0x00000003000075a7 */ /* 0x0022a400080011ff */
[----:B--2---:R-:W-:Y:S05]  /*78a0*/  @!P0 NANOSLEEP.SYNCS 0x989680 ;  /* 0x009896800000895d */ /* 0x004fea0003900000 */
[----:B------:R-:W2:Y:S02]  /*78b0*/  @!P0 SYNCS.PHASECHK.TRANS64 P0, [R0+URZ], R3 ;  /* 0x00000003000085a7 */ /* 0x000ea400080010ff */
[----:B--2---:R-:W-:Y:S05]  /*78c0*/  @!P0 BRA `(.L_x_153) ;  /* 0xfffffffc00f08947 */ /* 0x004fea000383ffff */
[----:B------:R-:W-:Y:S05]  /*78d0*/  BRA `(.L_x_154) ;  /* 0xffffffc800547947 */ /* 0x000fea000383ffff */
.L_x_80:
[----:B-1----:R-:W-:-:S07]  /*78e0*/  MOV R0, UR4 ;  /* 0x0000000400007c02 */ /* 0x002fce0008000f00 */
.L_x_155:
[----:B-1----:R1:W2:Y:S02]  /*78f0*/  SYNCS.PHASECHK.TRANS64.TRYWAIT P0, [R0+URZ], R2 ;  /* 0x00000002000075a7 */ /* 0x0022a400080011ff */
[----:B--2---:R-:W-:Y:S05]  /*7900*/  @!P0 NANOSLEEP.SYNCS 0x989680 ;  /* 0x009896800000895d */ /* 0x004fea0003900000 */
[----:B------:R-:W2:Y:S02]  /*7910*/  @!P0 SYNCS.PHASECHK.TRANS64 P0, [R0+URZ], R2 ;  /* 0x00000002000085a7 */ /* 0x000ea400080010ff */
[----:B--2---:R-:W-:Y:S05]  /*7920*/  @!P0 BRA `(.L_x_155) ;  /* 0xfffffffc00f08947 */ /* 0x004fea000383ffff */
[----:B------:R-:W-:Y:S05]  /*7930*/  BRA `(.L_x_156) ;  /* 0xffffffc800607947 */ /* 0x000fea000383ffff */
.L_x_85:
[----:B--2---:R2:W3:Y:S02]  /*7940*/  SYNCS.PHASECHK.TRANS64.TRYWAIT P0, [R7+URZ+0xf0], R0 ;  /* 0x0000f000070075a7 */ /* 0x0044e400080011ff */
[----:B---3--:R-:W-:Y:S05]  /*7950*/  @!P0 NANOSLEEP.SYNCS 0x989680 ;  /* 0x009896800000895d */ /* 0x008fea0003900000 */
[----:B------:R-:W3:Y:S02]  /*7960*/  @!P0 SYNCS.PHASECHK.TRANS64 P0, [R7+URZ+0xf0], R0 ;  /* 0x0000f000070085a7 */ /* 0x000ee400080010ff */
[----:B---3--:R-:W-:Y:S05]  /*7970*/  @!P0 BRA `(.L_x_85) ;  /* 0xfffffffc00f08947 */ /* 0x008fea000383ffff */
[----:B------:R-:W-:Y:S05]  /*7980*/  BRA `(.L_x_157) ;  /* 0xffffffcc00747947 */ /* 0x000fea000383ffff */
.L_x_88:
[----:B-1----:R-:W-:Y:S07]  /*7990*/  MOV R0, UR17 ;  /* 0x0000001100007c02 */ /* 0x002fee0008000f00 */
.L_x_158:
[----:B-1----:R1:W2:Y:S02]  /*79a0*/  SYNCS.PHASECHK.TRANS64.TRYWAIT P2, [R0+URZ+0xe8], R7 ;  /* 0x0000e807000075a7 */ /* 0x0022a400080411ff */
[----:B--2---:R-:W-:Y:S05]  /*79b0*/  @!P2 NANOSLEEP.SYNCS 0x989680 ;  /* 0x009896800000a95d */ /* 0x004fea0003900000 */
[----:B------:R-:W2:Y:S02]  /*79c0*/  @!P2 SYNCS.PHASECHK.TRANS64 P2, [R0+URZ+0xe8], R7 ;  /* 0x0000e8070000a5a7 */ /* 0x000ea400080410ff */
[----:B--2---:R-:W-:Y:S05]  /*79d0*/  @!P2 BRA `(.L_x_158) ;  /* 0xfffffffc00f0a947 */ /* 0x004fea000383ffff */
[----:B------:R-:W-:Y:S05]  /*79e0*/  BRA `(.L_x_87) ;  /* 0xffffffd000d47947 */ /* 0x000fea000383ffff */
.L_x_91:
[----:B-1----:R-:W-:Y:S07]  /*79f0*/  MOV R0, UR17 ;  /* 0x0000001100007c02 */ /* 0x002fee0008000f00 */
.L_x_159:
[----:B-1----:R1:W2:Y:S02]  /*7a00*/  SYNCS.PHASECHK.TRANS64.TRYWAIT P0, [R0+URZ+0xd8], R6 ;  /* 0x0000d806000075a7 */ /* 0x0022a400080011ff */
[----:B--2---:R-:W-:Y:S05]  /*7a10*/  @!P0 NANOSLEEP.SYNCS 0x989680 ;  /* 0x009896800000895d */ /* 0x004fea0003900000 */
[----:B------:R-:W2:Y:S02]  /*7a20*/  @!P0 SYNCS.PHASECHK.TRANS64 P0, [R0+URZ+0xd8], R6 ;  /* 0x0000d806000085a7 */ /* 0x000ea400080010ff */
[----:B--2---:R-:W-:Y:S05]  /*7a30*/  @!P0 BRA `(.L_x_159) ;  /* 0xfffffffc00f08947 */ /* 0x004fea000383ffff */
[----:B------:R-:W-:Y:S05]  /*7a40*/  BRA `(.L_x_160) ;  /* 0xffffffd400247947 */ /* 0x000fea000383ffff */
.L_x_94:
[----:B---3--:R3:W1:Y:S02]  /*7a50*/  SYNCS.PHASECHK.TRANS64.TRYWAIT P0, [R3+URZ+0xf0], R0 ;  /* 0x0000f000030075a7 */ /* 0x00866400080011ff */
[----:B-1----:R-:W-:Y:S05]  /*7a60*/  @!P0 NANOSLEEP.SYNCS 0x989680 ;  /* 0x009896800000895d */ /* 0x002fea0003900000 */
[----:B------:R-:W1:Y:S02]  /*7a70*/  @!P0 SYNCS.PHASECHK.TRANS64 P0, [R3+URZ+0xf0], R0 ;  /* 0x0000f000030085a7 */ /* 0x000e6400080010ff */
[----:B-1----:R-:W-:Y:S05]  /*7a80*/  @!P0 BRA `(.L_x_94) ;  /* 0xfffffffc00f08947 */ /* 0x002fea000383ffff */
[----:B------:R-:W-:Y:S05]  /*7a90*/  BRA `(.L_x_161) ;  /* 0xffffffd800707947 */ /* 0x000fea000383ffff */
.L_x_105:
[----:B-1----:R-:W-:Y:S04]  /*7aa0*/  MOV R0, UR44 ;  /* 0x0000002c00007c02 */ /* 0x002fe80008000f00 */
[----:B------:R1:W2:Y:S03]  /*7ab0*/  SYNCS.PHASECHK.TRANS64.TRYWAIT P1, [R0+URZ+0xd0], R4 ;  /* 0x0000d004000075a7 */ /* 0x0002a600080211ff */
[----:B--2---:R-:W-:Y:S05]  /*7ac0*/  @!P1 NANOSLEEP.SYNCS 0x989680 ;  /* 0x009896800000995d */ /* 0x004fea0003900000 */
[----:B------:R-:W2:Y:S02]  /*7ad0*/  @!P1 SYNCS.PHASECHK.TRANS64 P1, [R0+URZ+0xd0], R4 ;  /* 0x0000d004000095a7 */ /* 0x000ea400080210ff */
[----:B--2---:R-:W-:Y:S05]  /*7ae0*/  @!P1 BRA `(.L_x_105) ;  /* 0xfffffffc00ec9947 */ /* 0x004fea000383ffff */
[----:B------:R-:W-:Y:S05]  /*7af0*/  BRA `(.L_x_104) ;  /* 0xffffffe400c07947 */ /* 0x000fea000383ffff */
.L_x_107:
[----:B------:R1:W1:Y:S02]  /*7b00*/  SYNCS.PHASECHK.TRANS64.TRYWAIT P1, [R22+URZ+0x110], R3 ;  /* 0x00011003160075a7 */ /* 0x00026400080211ff */
[----:B-1----:R-:W-:Y:S05]  /*7b10*/  @!P1 NANOSLEEP.SYNCS 0x989680 ;  /* 0x009896800000995d */ /* 0x002fea0003900000 */
[----:B------:R-:W1:Y:S02]  /*7b20*/  @!P1 SYNCS.PHASECHK.TRANS64 P1, [R22+URZ+0x110], R3 ;  /* 0x00011003160095a7 */ /* 0x000e6400080210ff */
[----:B-1----:R-:W-:Y:S05]  /*7b30*/  @!P1 BRA `(.L_x_107) ;  /* 0xfffffffc00f09947 */ /* 0x002fea000383ffff */
[----:B------:R-:W-:Y:S05]  /*7b40*/  BRA `(.L_x_106) ;  /* 0xffffffe400fc7947 */ /* 0x000fea000383ffff */
        .weak           $__internal_0_$__cuda_sm10x_tcgen05_guardrail_trap_col_being_dealloced_not_returned_by_alloc
        .type           $__internal_0_$__cuda_sm10x_tcgen05_guardrail_trap_col_being_dealloced_not_returned_by_alloc,@function
        .size           $__internal_0_$__cuda_sm10x_tcgen05_guardrail_trap_col_being_dealloced_not_returned_by_alloc,($__internal_1_$__cuda_sm10x_tcgen05_guardrail_trap_phase_invalid_during_alloc - $__internal_0_$__cuda_sm10x_tcgen05_guardrail_trap_col_being_dealloced_not_returned_by_alloc)
$__internal_0_$__cuda_sm10x_tcgen05_guardrail_trap_col_being_dealloced_not_returned_by_alloc:
[----:B------:R-:W-:Y:S05]  /*7b50*/  BPT.TRAP 0x1 ;  /* 0x000000040000795c */ /* 0x000fea0000300000 */
[----:B------:R-:W-:-:S04]  /*7b60*/  HFMA2 R3, -RZ, RZ, 0, 0 ;  /* 0x00000000ff037431 */ /* 0x000fc800000001ff */
[----:B------:R-:W-:Y:S05]  /*7b70*/  RET.REL.NODEC R2 `(_ZN7cutlass13device_kernelINS_4gemm6kernel13GemmUniversalIN4cute5tupleIJiiiiEEENS1_10collective13CollectiveMmaINS1_35MainloopSm100TmaUmmaWarpSpecializedILi13ELi2ELi4ENS5_IJNS4_1CILi1EEENSA_ILi8EEESB_EEEEENS5_IJNSA_ILi64EEESF_NSA_ILi128EEEEEENS_12float_e5m2_tENS5_IJlSB_lEEESI_SJ_NS4_8TiledMMAINS4_8MMA_AtomIJNS4_10MMA_TraitsINS4_19SM100_MMA_F8F6F4_SSEJSI_SI_fSF_SF_NS4_17integral_constantINS4_4UMMA5MajorELSQ_0EEESR_NSO_INSP_7ScaleInELSS_0EEEST_EEEEEENS4_6LayoutINS5_IJSB_SB_SB_EEENS5_IJNSA_ILi0EEESY_SY_EEEEENS5_IJNS4_10UnderscoreES11_S11_EEEEENS4_23SM90_TMA_LOAD_MULTICASTENS4_14ComposedLayoutINS4_7SwizzleILi3ELi4ELi3EEENS4_18smem_ptr_flag_bitsILi8EEENSW_INS5_IJSC_SG_EEENS5_IJSG_SB_EEEEEEEvNS4_8identityENS4_13SM90_TMA_LOADES1D_vS1E_EENS_8epilogue10collective18CollectiveEpilogueINS1H_23Sm100TmaWarpSpecializedILi1ELi1ELi32ELb0ELb0EEEJSH_NS5_IJNSW_ISF_SB_EES1M_EEESI_SJ_SI_SJ_NS1H_6fusion15FusionCallbacksIS1L_NS1O_17LinearCombinationISI_fSI_fLNS_15FloatRoundStyleE2EEESH_S1N_JEEENS4_5SM1004TMEM4LOAD26SM100_TMEM_LOAD_16dp32b32xES1F_NS15_INS16_ILi2ELi4ELi3EEES19_NSW_INS5_IJSC_SF_EEENS5_IJSF_SB_EEEEEEENS4_39AutoVectorizingCopyWithAssumedAlignmentILi128EEENS4_14SM90_TMA_STOREES22_S24_S24_EEEvvEEEEvNT_6ParamsE) ;  /* 0xffffff8402207950 */ /* 0x000fea0003c3ffff */
        .weak           $__internal_1_$__cuda_sm10x_tcgen05_guardrail_trap_phase_invalid_during_alloc
        .type           $__internal_1_$__cuda_sm10x_tcgen05_guardrail_trap_phase_invalid_during_alloc,@function
        .size           $__internal_1_$__cuda_sm10x_tcgen05_guardrail_trap_phase_invalid_during_alloc,($__internal_2_$__cuda_sm10x_tcgen05_guardrail_trap_unallocated_columns_being_dealloced - $__internal_1_$__cuda_sm10x_tcgen05_guardrail_trap_phase_invalid_during_alloc)
$__internal_1_$__cuda_sm10x_tcgen05_guardrail_trap_phase_invalid_during_alloc:
[----:B------:R-:W-:Y:S05]  /*7b80*/  BPT.TRAP 0x1 ;  /* 0x000000040000795c */ /* 0x000fea0000300000 */
[----:B------:R-:W-:-:S04]  /*7b90*/  MOV R5, 0x0 ;  /* 0x0000000000057802 */ /* 0x000fc80000000f00 */
[----:B------:R-:W-:Y:S05]  /*7ba0*/  RET.REL.NODEC R4 `(_ZN7cutlass13device_kernelINS_4gemm6kernel13GemmUniversalIN4cute5tupleIJiiiiEEENS1_10collective13CollectiveMmaINS1_35MainloopSm100TmaUmmaWarpSpecializedILi13ELi2ELi4ENS5_IJNS4_1CILi1EEENSA_ILi8EEESB_EEEEENS5_IJNSA_ILi64EEESF_NSA_ILi128EEEEEENS_12float_e5m2_tENS5_IJlSB_lEEESI_SJ_NS4_8TiledMMAINS4_8MMA_AtomIJNS4_10MMA_TraitsINS4_19SM100_MMA_F8F6F4_SSEJSI_SI_fSF_SF_NS4_17integral_constantINS4_4UMMA5MajorELSQ_0EEESR_NSO_INSP_7ScaleInELSS_0EEEST_EEEEEENS4_6LayoutINS5_IJSB_SB_SB_EEENS5_IJNSA_ILi0EEESY_SY_EEEEENS5_IJNS4_10UnderscoreES11_S11_EEEEENS4_23SM90_TMA_LOAD_MULTICASTENS4_14ComposedLayoutINS4_7SwizzleILi3ELi4ELi3EEENS4_18smem_ptr_flag_bitsILi8EEENSW_INS5_IJSC_SG_EEENS5_IJSG_SB_EEEEEEEvNS4_8identityENS4_13SM90_TMA_LOADES1D_vS1E_EENS_8epilogue10collective18CollectiveEpilogueINS1H_23Sm100TmaWarpSpecializedILi1ELi1ELi32ELb0ELb0EEEJSH_NS5_IJNSW_ISF_SB_EES1M_EEESI_SJ_SI_SJ_NS1H_6fusion15FusionCallbacksIS1L_NS1O_17LinearCombinationISI_fSI_fLNS_15FloatRoundStyleE2EEESH_S1N_JEEENS4_5SM1004TMEM4LOAD26SM100_TMEM_LOAD_16dp32b32xES1F_NS15_INS16_ILi2ELi4ELi3EEES19_NSW_INS5_IJSC_SF_EEENS5_IJSF_SB_EEEEEEENS4_39AutoVectorizingCopyWithAssumedAlignmentILi128EEENS4_14SM90_TMA_STOREES22_S24_S24_EEEvvEEEEvNT_6ParamsE) ;  /* 0xffffff8404147950 */ /* 0x000fea0003c3ffff */
        .weak           $__internal_2_$__cuda_sm10x_tcgen05_guardrail_trap_unallocated_columns_being_dealloced
        .type           $__internal_2_$__cuda_sm10x_tcgen05_guardrail_trap_unallocated_columns_being_dealloced,@function
        .size           $__internal_2_$__cuda_sm10x_tcgen05_guardrail_trap_unallocated_columns_being_dealloced,(.L_x_163 - $__internal_2_$__cuda_sm10x_tcgen05_guardrail_trap_unallocated_columns_being_dealloced)
$__internal_2_$__cuda_sm10x_tcgen05_guardrail_trap_unallocated_columns_being_dealloced:
[----:B------:R-:W-:Y:S05]  /*7bb0*/  BPT.TRAP 0x1 ;  /* 0x000000040000795c */ /* 0x000fea0000300000 */
[----:B------:R-:W-:-:S04]  /*7bc0*/  HFMA2 R3, -RZ, RZ, 0, 0 ;  /* 0x00000000ff037431 */ /* 0x000fc800000001ff */
[----:B------:R-:W-:Y:S05]  /*7bd0*/  RET.REL.NODEC R2 `(_ZN7cutlass13device_kernelINS_4gemm6kernel13GemmUniversalIN4cute5tupleIJiiiiEEENS1_10collective13CollectiveMmaINS1_35MainloopSm100TmaUmmaWarpSpecializedILi13ELi2ELi4ENS5_IJNS4_1CILi1EEENSA_ILi8EEESB_EEEEENS5_IJNSA_ILi64EEESF_NSA_ILi128EEEEEENS_12float_e5m2_tENS5_IJlSB_lEEESI_SJ_NS4_8TiledMMAINS4_8MMA_AtomIJNS4_10MMA_TraitsINS4_19SM100_MMA_F8F6F4_SSEJSI_SI_fSF_SF_NS4_17integral_constantINS4_4UMMA5MajorELSQ_0EEESR_NSO_INSP_7ScaleInELSS_0EEEST_EEEEEENS4_6LayoutINS5_IJSB_SB_SB_EEENS5_IJNSA_ILi0EEESY_SY_EEEEENS5_IJNS4_10UnderscoreES11_S11_EEEEENS4_23SM90_TMA_LOAD_MULTICASTENS4_14ComposedLayoutINS4_7SwizzleILi3ELi4ELi3EEENS4_18smem_ptr_flag_bitsILi8EEENSW_INS5_IJSC_SG_EEENS5_IJSG_SB_EEEEEEEvNS4_8identityENS4_13SM90_TMA_LOADES1D_vS1E_EENS_8epilogue10collective18CollectiveEpilogueINS1H_23Sm100TmaWarpSpecializedILi1ELi1ELi32ELb0ELb0EEEJSH_NS5_IJNSW_ISF_SB_EES1M_EEESI_SJ_SI_SJ_NS1H_6fusion15FusionCallbacksIS1L_NS1O_17LinearCombinationISI_fSI_fLNS_15FloatRoundStyleE2EEESH_S1N_JEEENS4_5SM1004TMEM4LOAD26SM100_TMEM_LOAD_16dp32b32xES1F_NS15_INS16_ILi2ELi4ELi3EEES19_NSW_INS5_IJSC_SF_EEENS5_IJSF_SB_EEEEEEENS4_39AutoVectorizingCopyWithAssumedAlignmentILi128EEENS4_14SM90_TMA_STOREES22_S24_S24_EEEvvEEEEvNT_6ParamsE) ;  /* 0xffffff8402087950 */ /* 0x000fea0003c3ffff */
.L_x_162:
[----:B------:R-:W-:-:S00]  /*7be0*/  BRA `(.L_x_162) ;  /* 0xfffffffc00fc7947 */ /* 0x000fc0000383ffff */
[----:B------:R-:W-:-:S00]  /*7bf0*/  NOP ;  /* 0x0000000000007918 */ /* 0x000fc00000000000 */
        /* <DEDUP_REMOVED lines=8> */
.L_x_163:


//--------------------- .nv.global.init           --------------------------
	.section	.nv.global.init,"aw",@progbits
.nv.global.init:
	.type		$str$27,@object
	.size		$str$27,($str$28 - $str$27)
$str$27:
        /*0000*/ 	.byte	0x28, 0x61, 0x64, 0x64, 0x72, 0x65, 0x73, 0x73, 0x20, 0x26, 0x20, 0x6d, 0x61, 0x73, 0x6b, 0x29
        /*0010*/ 	.byte	0x20, 0x3d, 0x3d, 0x20, 0x30, 0x00
	.type		$str$28,@object
	.size		$str$28,($str$26 - $str$28)
$str$28:
        /*0016*/ 	.byte	0x2f, 0x74, 0x6d, 0x70, 0x2f, 0x63, 0x75, 0x74, 0x6c, 0x61, 0x73, 0x73, 0x5f, 0x73, 0x77, 0x65
        /*0026*/ 	.byte	0x65, 0x70, 0x5f, 0x73, 0x72, 0x63, 0x2f, 0x69, 0x6e, 0x63, 0x6c, 0x75, 0x64, 0x65, 0x2f, 0x63
        /*0036*/ 	.byte	0x75, 0x74, 0x65, 0x2f, 0x70, 0x6f, 0x69, 0x6e, 0x74, 0x65, 0x72, 0x5f, 0x66, 0x6c, 0x61, 0x67
        /*0046*/ 	.byte	0x67, 0x65, 0x64, 0x2e, 0x68, 0x70, 0x70, 0x00
	.type		$str$26,@object
	.size		$str$26,($str$25 - $str$26)
$str$26:
        /*004e*/ 	.byte	0x2f, 0x74, 0x6d, 0x70, 0x2f, 0x63, 0x75, 0x74, 0x6c, 0x61, 0x73, 0x73, 0x5f, 0x73, 0x77, 0x65
        /*005e*/ 	.byte	0x65, 0x70, 0x5f, 0x73, 0x72, 0x63, 0x2f, 0x69, 0x6e, 0x63, 0x6c, 0x75, 0x64, 0x65, 0x2f, 0x63
        /*006e*/ 	.byte	0x75, 0x74, 0x65, 0x2f, 0x61, 0x74, 0x6f, 0x6d, 0x2f, 0x63, 0x6f, 0x70, 0x79, 0x5f, 0x74, 0x72
        /*007e*/ 	.byte	0x61, 0x69, 0x74, 0x73, 0x5f, 0x73, 0x6d, 0x31, 0x30, 0x30, 0x2e, 0x68, 0x70, 0x70, 0x00
	.type		$str$25,@object
	.size		$str$25,(__unnamed_1 - $str$25)
$str$25:
        /*008d*/ 	.byte	0x28, 0x28, 0x75, 0x69, 0x6e, 0x74, 0x33, 0x32, 0x5f, 0x74, 0x28, 0x74, 0x68, 0x72, 0x65, 0x61
        /*009d*/ 	.byte	0x64, 0x49, 0x64, 0x78, 0x2e, 0x78, 0x29, 0x20, 0x2f, 0x20, 0x33, 0x32, 0x29, 0x20, 0x25, 0x20
        /*00ad*/ 	.byte	0x34, 0x29, 0x20, 0x3d, 0x3d, 0x20, 0x28, 0x28, 0x28, 0x74, 0x6d, 0x65, 0x6d, 0x5f, 0x61, 0x64
        /*00bd*/ 	.byte	0x64, 0x72, 0x20, 0x3e, 0x3e, 0x20, 0x31, 0x36, 0x29, 0x20, 0x2f, 0x20, 0x33, 0x32, 0x29, 0x20
        /*00cd*/ 	.byte	0x25, 0x20, 0x34, 0x29, 0x00
	.type		__unnamed_1,@object
	.size		__unnamed_1,(__unnamed_2 - __unnamed_1)
__unnamed_1:
        /*00d2*/ 	.byte	0x61, 0x75, 0x74, 0x6f, 0x20, 0x63, 0x75, 0x74, 0x65, 0x3a, 0x3a, 0x61, 0x73, 0x5f, 0x70, 0x6f
        /* <DEDUP_REMOVED lines=24> */
        /*0262*/ 	.byte	0x3c, 0x34, 0x30, 0x39, 0x36, 0x3e, 0x3e, 0x3e, 0x3e, 0x5d, 0x00
	.type		__unnamed_2,@object
	.size		__unnamed_2,(.L_2 - __unnamed_2)
__unnamed_2:
        /* <DEDUP_REMOVED lines=40> */
        /*04ed*/ 	.byte	0x74, 0x65, 0x3a, 0x3a, 0x43, 0x3c, 0x30, 0x3e, 0x3e, 0x3e, 0x3e, 0x5d, 0x00
.L_2:


//--------------------- .nv.shared._ZN7cutlass13device_kernelINS_4gemm6kernel13GemmUniversalIN4cute5tupleIJiiiiEEENS1_10collective13CollectiveMmaINS1_35MainloopSm100TmaUmmaWarpSpecializedILi13ELi2ELi4ENS5_IJNS4_1CILi1EEENSA_ILi8EEESB_EEEEENS5_IJNSA_ILi64EEESF_NSA_ILi128EEEEEENS_12float_e5m2_tENS5_IJlSB_lEEESI_SJ_NS4_8TiledMMAINS4_8MMA_AtomIJNS4_10MMA_TraitsINS4_19SM100_MMA_F8F6F4_SSEJSI_SI_fSF_SF_NS4_17integral_constantINS4_4UMMA5MajorELSQ_0EEESR_NSO_INSP_7ScaleInELSS_0EEEST_EEEEEENS4_6LayoutINS5_IJSB_SB_SB_EEENS5_IJNSA_ILi0EEESY_SY_EEEEENS5_IJNS4_10UnderscoreES11_S11_EEEEENS4_23SM90_TMA_LOAD_MULTICASTENS4_14ComposedLayoutINS4_7SwizzleILi3ELi4ELi3EEENS4_18smem_ptr_flag_bitsILi8EEENSW_INS5_IJSC_SG_EEENS5_IJSG_SB_EEEEEEEvNS4_8identityENS4_13SM90_TMA_LOADES1D_vS1E_EENS_8epilogue10collective18CollectiveEpilogueINS1H_23Sm100TmaWarpSpecializedILi1ELi1ELi32ELb0ELb0EEEJSH_NS5_IJNSW_ISF_SB_EES1M_EEESI_SJ_SI_SJ_NS1H_6fusion15FusionCallbacksIS1L_NS1O_17LinearCombinationISI_fSI_fLNS_15FloatRoundStyleE2EEESH_S1N_JEEENS4_5SM1004TMEM4LOAD26SM100_TMEM_LOAD_16dp32b32xES1F_NS15_INS16_ILi2ELi4ELi3EEES19_NSW_INS5_IJSC_SF_EEENS5_IJSF_SB_EEEEEEENS4_39AutoVectorizingCopyWithAssumedAlignmentILi128EEENS4_14SM90_TMA_STOREES22_S24_S24_EEEvvEEEEvNT_6ParamsE --------------------------
	.section	.nv.shared._ZN7cutlass13device_kernelINS_4gemm6kernel13GemmUniversalIN4cute5tupleIJiiiiEEENS1_10collective13CollectiveMmaINS1_35MainloopSm100TmaUmmaWarpSpecializedILi13ELi2ELi4ENS5_IJNS4_1CILi1EEENSA_ILi8EEESB_EEEEENS5_IJNSA_ILi64EEESF_NSA_ILi128EEEEEENS_12float_e5m2_tENS5_IJlSB_lEEESI_SJ_NS4_8TiledMMAINS4_8MMA_AtomIJNS4_10MMA_TraitsINS4_19SM100_MMA_F8F6F4_SSEJSI_SI_fSF_SF_NS4_17integral_constantINS4_4UMMA5MajorELSQ_0EEESR_NSO_INSP_7ScaleInELSS_0EEEST_EEEEEENS4_6LayoutINS5_IJSB_SB_SB_EEENS5_IJNSA_ILi0EEESY_SY_EEEEENS5_IJNS4_10UnderscoreES11_S11_EEEEENS4_23SM90_TMA_LOAD_MULTICASTENS4_14ComposedLayoutINS4_7SwizzleILi3ELi4ELi3EEENS4_18smem_ptr_flag_bitsILi8EEENSW_INS5_IJSC_SG_EEENS5_IJSG_SB_EEEEEEEvNS4_8identityENS4_13SM90_TMA_LOADES1D_vS1E_EENS_8epilogue10collective18CollectiveEpilogueINS1H_23Sm100TmaWarpSpecializedILi1ELi1ELi32ELb0ELb0EEEJSH_NS5_IJNSW_ISF_SB_EES1M_EEESI_SJ_SI_SJ_NS1H_6fusion15FusionCallbacksIS1L_NS1O_17LinearCombinationISI_fSI_fLNS_15FloatRoundStyleE2EEESH_S1N_JEEENS4_5SM1004TMEM4LOAD26SM100_TMEM_LOAD_16dp32b32xES1F_NS15_INS16_ILi2ELi4ELi3EEES19_NSW_INS5_IJSC_SF_EEENS5_IJSF_SB_EEEEEEENS4_39AutoVectorizingCopyWithAssumedAlignmentILi128EEENS4_14SM90_TMA_STOREES22_S24_S24_EEEvvEEEEvNT_6ParamsE,"aw",@nobits
	.sectionflags	@""
	.align	16
	.zero		1024


//--------------------- .nv.shared.reserved.0     --------------------------
	.section	.nv.shared.reserved.0,"aw",@nobits
	.weak		__nv_reservedSMEM_offset_0_alias
	.size		__nv_reservedSMEM_offset_0_alias, 0, 64
	.other		__nv_reservedSMEM_offset_0_alias,@"STO_CUDA_RESERVED_SHARED STV_DEFAULT"
__nv_reservedSMEM_offset_0_alias:
	.zero		0
.nv.shared.reserved.0:
	.zero		64
	.weak		__nv_reservedSMEM_tcgen05_partition
	.type		__nv_reservedSMEM_tcgen05_partition,@object
	.size		__nv_reservedSMEM_tcgen05_partition,(.L_0 - __nv_reservedSMEM_tcgen05_partition)
__nv_reservedSMEM_tcgen05_partition:
	.zero		32
.L_0:


//--------------------- .nv.global                --------------------------
	.section	.nv.global,"aw",@nobits
.nv.global:
	.type		_ZN40_INTERNAL_4bd89fdc_4_k_cu_934484f3_255904cute1_E,@object
	.size		_ZN40_INTERNAL_4bd89fdc_4_k_cu_934484f3_255904cute1_E,(_ZN40_INTERNAL_4bd89fdc_4_k_cu_934484f3_255904cuda3std3__45__cpo6cbeginE - _ZN40_INTERNAL_4bd89fdc_4_k_cu_934484f3_255904cute1_E)
_ZN40_INTERNAL_4bd89fdc_4_k_cu_934484f3_255904cute1_E:
	.zero		1
	.type		_ZN40_INTERNAL_4bd89fdc_4_k_cu_934484f3_255904cuda3std3__45__cpo6cbeginE,@object
	.size		_ZN40_INTERNAL_4bd89fdc_4_k_cu_934484f3_255904cuda3std3__45__cpo6cbeginE,(_ZN40_INTERNAL_4bd89fdc_4_k_cu_934484f3_255904cuda3std3__48in_placeE - _ZN40_INTERNAL_4bd89fdc_4_k_cu_934484f3_255904cuda3std3__45__cpo6cbeginE)
_ZN40_INTERNAL_4bd89fdc_4_k_cu_934484f3_255904cuda3std3__45__cpo6cbeginE:
	.zero		1
	.type		_ZN40_INTERNAL_4bd89fdc_4_k_cu_934484f3_255904cuda3std3__48in_placeE,@object
	.size		_ZN40_INTERNAL_4bd89fdc_4_k_cu_934484f3_255904cuda3std3__48in_placeE,(_ZN40_INTERNAL_4bd89fdc_4_k_cu_934484f3_255904cuda3std6ranges3__45__cpo9iter_moveE - _ZN40_INTERNAL_4bd89fdc_4_k_cu_934484f3_255904cuda3std3__48in_placeE)
_ZN40_INTERNAL_4bd89fdc_4_k_cu_934484f3_255904cuda3std3__48in_placeE:
	.zero		1
	.type		_ZN40_INTERNAL_4bd89fdc_4_k_cu_934484f3_255904cuda3std6ranges3__45__cpo9iter_moveE,@object
	.size		_ZN40_INTERNAL_4bd89fdc_4_k_cu_934484f3_255904cuda3std6ranges3__45__cpo9iter_moveE,(_ZN40_INTERNAL_4bd89fdc_4_k_cu_934484f3_255904cuda3std3__45__cpo5beginE - _ZN40_INTERNAL_4bd89fdc_4_k_cu_934484f3_255904cuda3std6ranges3__45__cpo9iter_moveE)
_ZN40_INTERNAL_4bd89fdc_4_k_cu_934484f3_255904cuda3std6ranges3__45__cpo9iter_moveE:
	.zero		1
	.type		_ZN40_INTERNAL_4bd89fdc_4_k_cu_934484f3_255904cuda3std3__45__cpo5beginE,@object
	.size		_ZN40_INTERNAL_4bd89fdc_4_k_cu_934484f3_255904cuda3std3__45__cpo5beginE,(_ZN40_INTERNAL_4bd89fdc_4_k_cu_934484f3_255904cuda3std3__442_GLOBAL__N__4bd89fdc_4_k_cu_934484f3_255906ignoreE - _ZN40_INTERNAL_4bd89fdc_4_k_cu_934484f3_255904cuda3std3__45__cpo5beginE)
_ZN40_INTERNAL_4bd89fdc_4_k_cu_934484f3_255904cuda3std3__45__cpo5beginE:
	.zero		1
	.type		_ZN40_INTERNAL_4bd89fdc_4_k_cu_934484f3_255904cuda3std3__442_GLOBAL__N__4bd89fdc_4_k_cu_934484f3_255906ignoreE,@object
	.size		_ZN40_INTERNAL_4bd89fdc_4_k_cu_934484f3_255904cuda3std3__442_GLOBAL__N__4bd89fdc_4_k_cu_934484f3_255906ignoreE,(_ZN40_INTERNAL_4bd89fdc_4_k_cu_934484f3_255904cute7productE - _ZN40_INTERNAL_4bd89fdc_4_k_cu_934484f3_255904cuda3std3__442_GLOBAL__N__4bd89fdc_4_k_cu_934484f3_255906ignoreE)
_ZN40_INTERNAL_4bd89fdc_4_k_cu_934484f3_255904cuda3std3__442_GLOBAL__N__4bd89fdc_4_k_cu_934484f3_255906ignoreE:
	.zero		1
	.type		_ZN40_INTERNAL_4bd89fdc_4_k_cu_934484f3_255904cute7productE,@object
	.size		_ZN40_INTERNAL_4bd89fdc_4_k_cu_934484f3_255904cute7productE,(_ZN40_INTERNAL_4bd89fdc_4_k_cu_934484f3_255904cuda3std3__45__cpo3endE - _ZN40_INTERNAL_4bd89fdc_4_k_cu_934484f3_255904cute7productE)
_ZN40_INTERNAL_4bd89fdc_4_k_cu_934484f3_255904cute7productE:
	.zero		1
	.type		_ZN40_INTERNAL_4bd89fdc_4_k_cu_934484f3_255904cuda3std3__45__cpo3endE,@object
	.size		_ZN40_INTERNAL_4bd89fdc_4_k_cu_934484f3_255904cuda3std3__45__cpo3endE,(_ZN40_INTERNAL_4bd89fdc_4_k_cu_934484f3_255904cuda3std3__419piecewise_constructE - _ZN40_INTERNAL_4bd89fdc_4_k_cu_934484f3_255904cuda3std3__45__cpo3endE)
_ZN40_INTERNAL_4bd89fdc_4_k_cu_934484f3_255904cuda3std3__45__cpo3endE:
	.zero		1
	.type		_ZN40_INTERNAL_4bd89fdc_4_k_cu_934484f3_255904cuda3std3__419piecewise_constructE,@object
	.size		_ZN40_INTERNAL_4bd89fdc_4_k_cu_934484f3_255904cuda3std3__419piecewise_constructE,(_ZN40_INTERNAL_4bd89fdc_4_k_cu_934484f3_255904cuda3std3__45__cpo4cendE - _ZN40_INTERNAL_4bd89fdc_4_k_cu_934484f3_255904cuda3std3__419piecewise_constructE)
_ZN40_INTERNAL_4bd89fdc_4_k_cu_934484f3_255904cuda3std3__419piecewise_constructE:
	.zero		1
	.type		_ZN40_INTERNAL_4bd89fdc_4_k_cu_934484f3_255904cuda3std3__45__cpo4cendE,@object
	.size		_ZN40_INTERNAL_4bd89fdc_4_k_cu_934484f3_255904cuda3std3__45__cpo4cendE,(_ZN40_INTERNAL_4bd89fdc_4_k_cu_934484f3_255904cuda3std6ranges3__45__cpo4swapE - _ZN40_INTERNAL_4bd89fdc_4_k_cu_934484f3_255904cuda3std3__45__cpo4cendE)
_ZN40_INTERNAL_4bd89fdc_4_k_cu_934484f3_255904cuda3std3__45__cpo4cendE:
	.zero		1
	.type		_ZN40_INTERNAL_4bd89fdc_4_k_cu_934484f3_255904cuda3std6ranges3__45__cpo4swapE,@object
	.size		_ZN40_INTERNAL_4bd89fdc_4_k_cu_934484f3_255904cuda3std6ranges3__45__cpo4swapE,(.L_10 - _ZN40_INTERNAL_4bd89fdc_4_k_cu_934484f3_255904cuda3std6ranges3__45__cpo4swapE)
_ZN40_INTERNAL_4bd89fdc_4_k_cu_934484f3_255904cuda3std6ranges3__45__cpo4swapE:
	.zero		1
.L_10:


//--------------------- .nv.constant0._ZN7cutlass13device_kernelINS_4gemm6kernel13GemmUniversalIN4cute5tupleIJiiiiEEENS1_10collective13CollectiveMmaINS1_35MainloopSm100TmaUmmaWarpSpecializedILi13ELi2ELi4ENS5_IJNS4_1CILi1EEENSA_ILi8EEESB_EEEEENS5_IJNSA_ILi64EEESF_NSA_ILi128EEEEEENS_12float_e5m2_tENS5_IJlSB_lEEESI_SJ_NS4_8TiledMMAINS4_8MMA_AtomIJNS4_10MMA_TraitsINS4_19SM100_MMA_F8F6F4_SSEJSI_SI_fSF_SF_NS4_17integral_constantINS4_4UMMA5MajorELSQ_0EEESR_NSO_INSP_7ScaleInELSS_0EEEST_EEEEEENS4_6LayoutINS5_IJSB_SB_SB_EEENS5_IJNSA_ILi0EEESY_SY_EEEEENS5_IJNS4_10UnderscoreES11_S11_EEEEENS4_23SM90_TMA_LOAD_MULTICASTENS4_14ComposedLayoutINS4_7SwizzleILi3ELi4ELi3EEENS4_18smem_ptr_flag_bitsILi8EEENSW_INS5_IJSC_SG_EEENS5_IJSG_SB_EEEEEEEvNS4_8identityENS4_13SM90_TMA_LOADES1D_vS1E_EENS_8epilogue10collective18CollectiveEpilogueINS1H_23Sm100TmaWarpSpecializedILi1ELi1ELi32ELb0ELb0EEEJSH_NS5_IJNSW_ISF_SB_EES1M_EEESI_SJ_SI_SJ_NS1H_6fusion15FusionCallbacksIS1L_NS1O_17LinearCombinationISI_fSI_fLNS_15FloatRoundStyleE2EEESH_S1N_JEEENS4_5SM1004TMEM4LOAD26SM100_TMEM_LOAD_16dp32b32xES1F_NS15_INS16_ILi2ELi4ELi3EEES19_NSW_INS5_IJSC_SF_EEENS5_IJSF_SB_EEEEEEENS4_39AutoVectorizingCopyWithAssumedAlignmentILi128EEENS4_14SM90_TMA_STOREES22_S24_S24_EEEvvEEEEvNT_6ParamsE --------------------------
	.section	.nv.constant0._ZN7cutlass13device_kernelINS_4gemm6kernel13GemmUniversalIN4cute5tupleIJiiiiEEENS1_10collective13CollectiveMmaINS1_35MainloopSm100TmaUmmaWarpSpecializedILi13ELi2ELi4ENS5_IJNS4_1CILi1EEENSA_ILi8EEESB_EEEEENS5_IJNSA_ILi64EEESF_NSA_ILi128EEEEEENS_12float_e5m2_tENS5_IJlSB_lEEESI_SJ_NS4_8TiledMMAINS4_8MMA_AtomIJNS4_10MMA_TraitsINS4_19SM100_MMA_F8F6F4_SSEJSI_SI_fSF_SF_NS4_17integral_constantINS4_4UMMA5MajorELSQ_0EEESR_NSO_INSP_7ScaleInELSS_0EEEST_EEEEEENS4_6LayoutINS5_IJSB_SB_SB_EEENS5_IJNSA_ILi0EEESY_SY_EEEEENS5_IJNS4_10UnderscoreES11_S11_EEEEENS4_23SM90_TMA_LOAD_MULTICASTENS4_14ComposedLayoutINS4_7SwizzleILi3ELi4ELi3EEENS4_18smem_ptr_flag_bitsILi8EEENSW_INS5_IJSC_SG_EEENS5_IJSG_SB_EEEEEEEvNS4_8identityENS4_13SM90_TMA_LOADES1D_vS1E_EENS_8epilogue10collective18CollectiveEpilogueINS1H_23Sm100TmaWarpSpecializedILi1ELi1ELi32ELb0ELb0EEEJSH_NS5_IJNSW_ISF_SB_EES1M_EEESI_SJ_SI_SJ_NS1H_6fusion15FusionCallbacksIS1L_NS1O_17LinearCombinationISI_fSI_fLNS_15FloatRoundStyleE2EEESH_S1N_JEEENS4_5SM1004TMEM4LOAD26SM100_TMEM_LOAD_16dp32b32xES1F_NS15_INS16_ILi2ELi4ELi3EEES19_NSW_INS5_IJSC_SF_EEENS5_IJSF_SB_EEEEEEENS4_39AutoVectorizingCopyWithAssumedAlignmentILi128EEENS4_14SM90_TMA_STOREES22_S24_S24_EEEvvEEEEvNT_6ParamsE,"a",@progbits
	.sectionflags	@""
	.align	4
.nv.constant0._ZN7cutlass13device_kernelINS_4gemm6kernel13GemmUniversalIN4cute5tupleIJiiiiEEENS1_10collective13CollectiveMmaINS1_35MainloopSm100TmaUmmaWarpSpecializedILi13ELi2ELi4ENS5_IJNS4_1CILi1EEENSA_ILi8EEESB_EEEEENS5_IJNSA_ILi64EEESF_NSA_ILi128EEEEEENS_12float_e5m2_tENS5_IJlSB_lEEESI_SJ_NS4_8TiledMMAINS4_8MMA_AtomIJNS4_10MMA_TraitsINS4_19SM100_MMA_F8F6F4_SSEJSI_SI_fSF_SF_NS4_17integral_constantINS4_4UMMA5MajorELSQ_0EEESR_NSO_INSP_7ScaleInELSS_0EEEST_EEEEEENS4_6LayoutINS5_IJSB_SB_SB_EEENS5_IJNSA_ILi0EEESY_SY_EEEEENS5_IJNS4_10UnderscoreES11_S11_EEEEENS4_23SM90_TMA_LOAD_MULTICASTENS4_14ComposedLayoutINS4_7SwizzleILi3ELi4ELi3EEENS4_18smem_ptr_flag_bitsILi8EEENSW_INS5_IJSC_SG_EEENS5_IJSG_SB_EEEEEEEvNS4_8identityENS4_13SM90_TMA_LOADES1D_vS1E_EENS_8epilogue10collective18CollectiveEpilogueINS1H_23Sm100TmaWarpSpecializedILi1ELi1ELi32ELb0ELb0EEEJSH_NS5_IJNSW_ISF_SB_EES1M_EEESI_SJ_SI_SJ_NS1H_6fusion15FusionCallbacksIS1L_NS1O_17LinearCombinationISI_fSI_fLNS_15FloatRoundStyleE2EEESH_S1N_JEEENS4_5SM1004TMEM4LOAD26SM100_TMEM_LOAD_16dp32b32xES1F_NS15_INS16_ILi2ELi4ELi3EEES19_NSW_INS5_IJSC_SF_EEENS5_IJSF_SB_EEEEEEENS4_39AutoVectorizingCopyWithAssumedAlignmentILi128EEENS4_14SM90_TMA_STOREES22_S24_S24_EEEvvEEEEvNT_6ParamsE:
	.zero		2944


//--------------------- SYMBOLS --------------------------

	.type		.nv.reservedSmem.offset0,@object
	.size		.nv.reservedSmem.offset0,0x4
	.type		.nv.reservedSmem.cap,@object
	.size		.nv.reservedSmem.cap,0x4
	.type		__assertfail,@function
